// auto-generated by cutlass_sweep.gemm — config: {"arch": "sm_90", "cluster_m": 1, "cluster_n": 2, "dtype": "e4m3", "stages": 3, "tile_k": 32, "tile_m": 128, "tile_n": 128}
#include "cutlass/cutlass.h"
#include "cutlass/gemm/collective/collective_builder.hpp"
#include "cutlass/gemm/device/gemm_universal_adapter.h"
#include "cutlass/gemm/kernel/gemm_universal.hpp"
#include "cutlass/epilogue/collective/collective_builder.hpp"

using ElemA = cutlass::float_e4m3_t;
using ElemB = cutlass::float_e4m3_t;
using ElemCD = cutlass::float_e4m3_t;
using Acc  = float;
using TileShape    = cute::Shape<cute::_128, cute::_128, cute::_32>;
using ClusterShape = cute::Shape<cute::_1, cute::_2, cute::_1>;

using CollectiveEpilogue = typename cutlass::epilogue::collective::CollectiveBuilder<
    cutlass::arch::Sm90, cutlass::arch::OpClassTensorOp,
    TileShape, ClusterShape,
    cutlass::epilogue::collective::EpilogueTileAuto,
    Acc, Acc,
    ElemCD, cutlass::layout::RowMajor, 128 / cutlass::sizeof_bits<ElemCD>::value,
    ElemCD, cutlass::layout::RowMajor, 128 / cutlass::sizeof_bits<ElemCD>::value,
    cutlass::epilogue::collective::EpilogueScheduleAuto
  >::CollectiveOp;

using CollectiveMainloop = typename cutlass::gemm::collective::CollectiveBuilder<
    cutlass::arch::Sm90, cutlass::arch::OpClassTensorOp,
    ElemA, cutlass::layout::RowMajor, 128 / cutlass::sizeof_bits<ElemA>::value,
    ElemB, cutlass::layout::ColumnMajor, 128 / cutlass::sizeof_bits<ElemB>::value,
    Acc,
    TileShape, ClusterShape,
    cutlass::gemm::collective::StageCount<3>,
    cutlass::gemm::collective::KernelScheduleAuto
  >::CollectiveOp;

using GemmKernel = cutlass::gemm::kernel::GemmUniversal<
    cute::Shape<int,int,int,int>,
    CollectiveMainloop,
    CollectiveEpilogue
>;
using Gemm = cutlass::gemm::device::GemmUniversalAdapter<GemmKernel>;

// Force the device kernel symbol into the cubin without needing a host main.
auto* _anchor = &cutlass::device_kernel<GemmKernel>;


// ===== COMPILED SASS (sm_90a) =====

	.target	sm_90a

	.elftype	@"ET_EXEC"


//--------------------- .note.nv.tkinfo           --------------------------
	.section	.note.nv.tkinfo,"",@"SHT_NOTE"
	.sectionflags	@"SHF_NOTE_NV_TKINFO"
	.tkinfo
        /*0018*/ 	.word	0x00000002
        /*0030*/ 	.string	""
        /*0030*/ 	.string	"ptxas"
        /*0030*/ 	.string	"Cuda compilation tools, release 13.0, V13.0.88"
        /*0030*/ 	.string	"Build cuda_13.0.r13.0/compiler.36424714_0"
        /*0030*/ 	.string	"-arch sm_90a -m 64 "



//--------------------- .note.nv.cuinfo           --------------------------
	.section	.note.nv.cuinfo,"",@"SHT_NOTE"
	.sectionflags	@"SHF_NOTE_NV_CUINFO"
        /*0018*/ 	.short	0x0002
        /*001a*/ 	.short	0x005a
        /*001c*/ 	.short	0x0082
	.zero		2


//--------------------- .nv.info                  --------------------------
	.section	.nv.info,"",@"SHT_CUDA_INFO"
	.align	4


	//----- nvinfo : EIATTR_REGCOUNT
	.align		4
        /*0000*/ 	.byte	0x04, 0x2f
        /*0002*/ 	.short	(.L_12 - .L_11)
	.align		4
.L_11:
        /*0004*/ 	.word	index@(_ZN7cutlass13device_kernelINS_4gemm6kernel13GemmUniversalIN4cute5tupleIJiiiiEEENS1_10collective13CollectiveMmaINS1_37MainloopSm90TmaGmmaWarpSpecializedFP8ILi3ENS5_IJNS4_1CILi1EEENSA_ILi2EEESB_EEENS1_35KernelTmaWarpSpecializedCooperativeEEENS5_IJNSA_ILi128EEESG_NSA_ILi32EEEEEENS_12float_e4m3_tENS5_IJlSB_lEEESJ_SK_NS4_8TiledMMAINS4_8MMA_AtomIJNS4_4SM904GMMA31MMA_64x128x32_F32E4M3E4M3_SS_TNILNSO_7ScaleInE1ELSQ_1EEEEEENS4_6LayoutINS5_IJSC_SB_SB_EEENS5_IJSB_NSA_ILi0EEESV_EEEEENS5_IJNS4_10UnderscoreESY_SY_EEEEENS4_23SM90_TMA_LOAD_MULTICASTENS4_14ComposedLayoutINS4_7SwizzleILi1ELi4ELi3EEENS4_18smem_ptr_flag_bitsILi8EEENST_INS5_IJNSA_ILi8EEESH_EEENS5_IJSH_SB_EEEEEEEvNS4_8identityENS4_13SM90_TMA_LOADES1B_vS1C_EENS_8epilogue10collective6detail29Sm90TmaWarpSpecializedAdapterINS1G_15DefaultEpilogueISJ_SK_SK_NS1F_6thread17LinearCombinationISJ_Li1EffLNS1K_9ScaleType4KindE0ELNS_15FloatRoundStyleE2ESJ_EENS1_15EpilogueDefaultEEEEEvvEEEEvNT_6ParamsE)
        /*0008*/ 	.word	0x000000a8


	//----- nvinfo : EIATTR_FRAME_SIZE
	.align		4
.L_12:
        /*000c*/ 	.byte	0x04, 0x11
        /*000e*/ 	.short	(.L_14 - .L_13)
	.align		4
.L_13:
        /*0010*/ 	.word	index@(_ZN7cutlass13device_kernelINS_4gemm6kernel13GemmUniversalIN4cute5tupleIJiiiiEEENS1_10collective13CollectiveMmaINS1_37MainloopSm90TmaGmmaWarpSpecializedFP8ILi3ENS5_IJNS4_1CILi1EEENSA_ILi2EEESB_EEENS1_35KernelTmaWarpSpecializedCooperativeEEENS5_IJNSA_ILi128EEESG_NSA_ILi32EEEEEENS_12float_e4m3_tENS5_IJlSB_lEEESJ_SK_NS4_8TiledMMAINS4_8MMA_AtomIJNS4_4SM904GMMA31MMA_64x128x32_F32E4M3E4M3_SS_TNILNSO_7ScaleInE1ELSQ_1EEEEEENS4_6LayoutINS5_IJSC_SB_SB_EEENS5_IJSB_NSA_ILi0EEESV_EEEEENS5_IJNS4_10UnderscoreESY_SY_EEEEENS4_23SM90_TMA_LOAD_MULTICASTENS4_14ComposedLayoutINS4_7SwizzleILi1ELi4ELi3EEENS4_18smem_ptr_flag_bitsILi8EEENST_INS5_IJNSA_ILi8EEESH_EEENS5_IJSH_SB_EEEEEEEvNS4_8identityENS4_13SM90_TMA_LOADES1B_vS1C_EENS_8epilogue10collective6detail29Sm90TmaWarpSpecializedAdapterINS1G_15DefaultEpilogueISJ_SK_SK_NS1F_6thread17LinearCombinationISJ_Li1EffLNS1K_9ScaleType4KindE0ELNS_15FloatRoundStyleE2ESJ_EENS1_15EpilogueDefaultEEEEEvvEEEEvNT_6ParamsE)
        /*0014*/ 	.word	0x00000000


	//----- nvinfo : EIATTR_MIN_STACK_SIZE
	.align		4
.L_14:
        /*0018*/ 	.byte	0x04, 0x12
        /*001a*/ 	.short	(.L_16 - .L_15)
	.align		4
.L_15:
        /*001c*/ 	.word	index@(_ZN7cutlass13device_kernelINS_4gemm6kernel13GemmUniversalIN4cute5tupleIJiiiiEEENS1_10collective13CollectiveMmaINS1_37MainloopSm90TmaGmmaWarpSpecializedFP8ILi3ENS5_IJNS4_1CILi1EEENSA_ILi2EEESB_EEENS1_35KernelTmaWarpSpecializedCooperativeEEENS5_IJNSA_ILi128EEESG_NSA_ILi32EEEEEENS_12float_e4m3_tENS5_IJlSB_lEEESJ_SK_NS4_8TiledMMAINS4_8MMA_AtomIJNS4_4SM904GMMA31MMA_64x128x32_F32E4M3E4M3_SS_TNILNSO_7ScaleInE1ELSQ_1EEEEEENS4_6LayoutINS5_IJSC_SB_SB_EEENS5_IJSB_NSA_ILi0EEESV_EEEEENS5_IJNS4_10UnderscoreESY_SY_EEEEENS4_23SM90_TMA_LOAD_MULTICASTENS4_14ComposedLayoutINS4_7SwizzleILi1ELi4ELi3EEENS4_18smem_ptr_flag_bitsILi8EEENST_INS5_IJNSA_ILi8EEESH_EEENS5_IJSH_SB_EEEEEEEvNS4_8identityENS4_13SM90_TMA_LOADES1B_vS1C_EENS_8epilogue10collective6detail29Sm90TmaWarpSpecializedAdapterINS1G_15DefaultEpilogueISJ_SK_SK_NS1F_6thread17LinearCombinationISJ_Li1EffLNS1K_9ScaleType4KindE0ELNS_15FloatRoundStyleE2ESJ_EENS1_15EpilogueDefaultEEEEEvvEEEEvNT_6ParamsE)
        /*0020*/ 	.word	0x00000000
.L_16:


//--------------------- .nv.compat                --------------------------
	.section	.nv.compat,"",@"SHT_CUDA_COMPAT_INFO"
	.align	4
        /*0000*/ 	.byte	0x02, 0x09, 0x01, 0x00, 0x02, 0x02, 0x04, 0x00, 0x02, 0x05, 0x05, 0x00, 0x03, 0x07, 0x01, 0x01
        /*0010*/ 	.byte	0x02, 0x03, 0x01, 0x00, 0x02, 0x06, 0x01, 0x00, 0x04, 0x0b, 0x08, 0x00, 0x00, 0x00, 0x00, 0x00
        /*0020*/ 	.byte	0x00, 0x00, 0x00, 0x00


//--------------------- .nv.info._ZN7cutlass13device_kernelINS_4gemm6kernel13GemmUniversalIN4cute5tupleIJiiiiEEENS1_10collective13CollectiveMmaINS1_37MainloopSm90TmaGmmaWarpSpecializedFP8ILi3ENS5_IJNS4_1CILi1EEENSA_ILi2EEESB_EEENS1_35KernelTmaWarpSpecializedCooperativeEEENS5_IJNSA_ILi128EEESG_NSA_ILi32EEEEEENS_12float_e4m3_tENS5_IJlSB_lEEESJ_SK_NS4_8TiledMMAINS4_8MMA_AtomIJNS4_4SM904GMMA31MMA_64x128x32_F32E4M3E4M3_SS_TNILNSO_7ScaleInE1ELSQ_1EEEEEENS4_6LayoutINS5_IJSC_SB_SB_EEENS5_IJSB_NSA_ILi0EEESV_EEEEENS5_IJNS4_10UnderscoreESY_SY_EEEEENS4_23SM90_TMA_LOAD_MULTICASTENS4_14ComposedLayoutINS4_7SwizzleILi1ELi4ELi3EEENS4_18smem_ptr_flag_bitsILi8EEENST_INS5_IJNSA_ILi8EEESH_EEENS5_IJSH_SB_EEEEEEEvNS4_8identityENS4_13SM90_TMA_LOADES1B_vS1C_EENS_8epilogue10collective6detail29Sm90TmaWarpSpecializedAdapterINS1G_15DefaultEpilogueISJ_SK_SK_NS1F_6thread17LinearCombinationISJ_Li1EffLNS1K_9ScaleType4KindE0ELNS_15FloatRoundStyleE2ESJ_EENS1_15EpilogueDefaultEEEEEvvEEEEvNT_6ParamsE --------------------------
	.section	.nv.info._ZN7cutlass13device_kernelINS_4gemm6kernel13GemmUniversalIN4cute5tupleIJiiiiEEENS1_10collective13CollectiveMmaINS1_37MainloopSm90TmaGmmaWarpSpecializedFP8ILi3ENS5_IJNS4_1CILi1EEENSA_ILi2EEESB_EEENS1_35KernelTmaWarpSpecializedCooperativeEEENS5_IJNSA_ILi128EEESG_NSA_ILi32EEEEEENS_12float_e4m3_tENS5_IJlSB_lEEESJ_SK_NS4_8TiledMMAINS4_8MMA_AtomIJNS4_4SM904GMMA31MMA_64x128x32_F32E4M3E4M3_SS_TNILNSO_7ScaleInE1ELSQ_1EEEEEENS4_6LayoutINS5_IJSC_SB_SB_EEENS5_IJSB_NSA_ILi0EEESV_EEEEENS5_IJNS4_10UnderscoreESY_SY_EEEEENS4_23SM90_TMA_LOAD_MULTICASTENS4_14ComposedLayoutINS4_7SwizzleILi1ELi4ELi3EEENS4_18smem_ptr_flag_bitsILi8EEENST_INS5_IJNSA_ILi8EEESH_EEENS5_IJSH_SB_EEEEEEEvNS4_8identityENS4_13SM90_TMA_LOADES1B_vS1C_EENS_8epilogue10collective6detail29Sm90TmaWarpSpecializedAdapterINS1G_15DefaultEpilogueISJ_SK_SK_NS1F_6thread17LinearCombinationISJ_Li1EffLNS1K_9ScaleType4KindE0ELNS_15FloatRoundStyleE2ESJ_EENS1_15EpilogueDefaultEEEEEvvEEEEvNT_6ParamsE,"",@"SHT_CUDA_INFO"
	.sectionflags	@""
	.align	4


	//----- nvinfo : EIATTR_CUDA_API_VERSION
	.align		4
        /*0000*/ 	.byte	0x04, 0x37
        /*0002*/ 	.short	(.L_18 - .L_17)
.L_17:
        /*0004*/ 	.word	0x00000082


	//----- nvinfo : EIATTR_KPARAM_INFO
	.align		4
.L_18:
        /*0008*/ 	.byte	0x04, 0x17
        /*000a*/ 	.short	(.L_20 - .L_19)
.L_19:
        /*000c*/ 	.word	0x00000000
        /*0010*/ 	.short	0x0000
        /*0012*/ 	.short	0x0070
        /*0014*/ 	.byte	0x00, 0xf0, 0x01, 0x10


	//----- nvinfo : EIATTR_SPARSE_MMA_MASK
	.align		4
.L_20:
        /*0018*/ 	.byte	0x03, 0x50
        /*001a*/ 	.short	0x0000


	//----- nvinfo : EIATTR_MAXREG_COUNT
	.align		4
        /*001c*/ 	.byte	0x03, 0x1b
        /*001e*/ 	.short	0x00a8


	//----- nvinfo : EIATTR_NUM_BARRIERS
	.align		4
        /*0020*/ 	.byte	0x02, 0x4c
        /*0022*/ 	.byte	0x01
	.zero		1


	//----- nvinfo : EIATTR_MERCURY_ISA_VERSION
	.align		4
        /*0024*/ 	.byte	0x03, 0x5f
        /*0026*/ 	.short	0x0101


	//----- nvinfo : EIATTR_INT_WARP_WIDE_INSTR_OFFSETS
	.align		4
        /*0028*/ 	.byte	0x04, 0x31
        /*002a*/ 	.short	(.L_22 - .L_21)


	//   ....[0]....
.L_21:
        /*002c*/ 	.word	0x00000420


	//   ....[1]....
        /*0030*/ 	.word	0x00000440


	//   ....[2]....
        /*0034*/ 	.word	0x00000610


	//----- nvinfo : EIATTR_COOP_GROUP_MASK_REGIDS
	.align		4
.L_22:
        /*0038*/ 	.byte	0x04, 0x29
        /*003a*/ 	.short	(.L_24 - .L_23)


	//   ....[0]....
.L_23:
        /*003c*/ 	.word	0xffffffff


	//   ....[1]....
        /*0040*/ 	.word	0xffffffff


	//   ....[2]....
        /*0044*/ 	.word	0xffffffff


	//   ....[3]....
        /*0048*/ 	.word	0xffffffff


	//   ....[4]....
        /*004c*/ 	.word	0xffffffff


	//   ....[5]....
        /*0050*/ 	.word	0xffffffff


	//----- nvinfo : EIATTR_COOP_GROUP_INSTR_OFFSETS
	.align		4
.L_24:
        /*0054*/ 	.byte	0x04, 0x28
        /*0056*/ 	.short	(.L_26 - .L_25)


	//   ....[0]....
.L_25:
        /*0058*/ 	.word	0x00000060


	//   ....[1]....
        /*005c*/ 	.word	0x00000070


	//   ....[2]....
        /*0060*/ 	.word	0x00000130


	//   ....[3]....
        /*0064*/ 	.word	0x000002a0


	//   ....[4]....
        /*0068*/ 	.word	0x00000750


	//   ....[5]....
        /*006c*/ 	.word	0x000011d0


	//----- nvinfo : EIATTR_REG_RECONFIG
	.align		4
.L_26:
        /*0070*/ 	.byte	0x01, 0x54
	.zero		2


	//----- nvinfo : EIATTR_MBARRIER_INSTR_OFFSETS
	.align		4
        /*0074*/ 	.byte	0x04, 0x39
        /*0076*/ 	.short	(.L_28 - .L_27)


	//   ....[0]....
.L_27:
        /*0078*/ 	.word	0x00000230
        /*007c*/ 	.word	0x000000ff
        /*0080*/ 	.word	0x00000000
        /*0084*/ 	.short	0x0100
        /*0086*/ 	.byte	0x08
	.zero		1


	//   ....[1]....
        /*0088*/ 	.word	0x00000240
        /*008c*/ 	.word	0x000000ff
        /*0090*/ 	.word	0x00000018
        /*0094*/ 	.short	0x0100
        /*0096*/ 	.byte	0x08
	.zero		1


	//   ....[2]....
        /*0098*/ 	.word	0x00000250
        /*009c*/ 	.word	0x000000ff
        /*00a0*/ 	.word	0x00000008
        /*00a4*/ 	.short	0x0100
        /*00a6*/ 	.byte	0x08
	.zero		1


	//   ....[3]....
        /*00a8*/ 	.word	0x00000260
        /*00ac*/ 	.word	0x000000ff
        /*00b0*/ 	.word	0x00000020
        /*00b4*/ 	.short	0x0100
        /*00b6*/ 	.byte	0x08
	.zero		1


	//   ....[4]....
        /*00b8*/ 	.word	0x00000270
        /*00bc*/ 	.word	0x000000ff
        /*00c0*/ 	.word	0x00000010
        /*00c4*/ 	.short	0x0100
        /*00c6*/ 	.byte	0x08
	.zero		1


	//   ....[5]....
        /*00c8*/ 	.word	0x00000280
        /*00cc*/ 	.word	0x000000ff
        /*00d0*/ 	.word	0x00000028
        /*00d4*/ 	.short	0x0100
        /*00d6*/ 	.byte	0x08
	.zero		1


	//   ....[6]....
        /*00d8*/ 	.word	0x000006b0
        /*00dc*/ 	.word	0x000000ff
        /*00e0*/ 	.word	0x00000040
        /*00e4*/ 	.short	0x0100
        /*00e6*/ 	.byte	0x06
	.zero		1


	//   ....[7]....
        /*00e8*/ 	.word	0x00000700
        /*00ec*/ 	.word	0x000000ff
        /*00f0*/ 	.word	0x00000048
        /*00f4*/ 	.short	0x0100
        /*00f6*/ 	.byte	0x06
	.zero		1


	//   ....[8]....
        /*00f8*/ 	.word	0x000016f0
        /*00fc*/ 	.word	0x000000ff
        /*0100*/ 	.word	0x00000000
        /*0104*/ 	.short	0x010a
        /*0106*/ 	.byte	0x06
	.zero		1


	//   ....[9]....
        /*0108*/ 	.word	0x00001730
        /*010c*/ 	.word	0x000000ff
        /*0110*/ 	.word	0x00000000
        /*0114*/ 	.short	0x010a
        /*0116*/ 	.byte	0x06
	.zero		1


	//   ....[10]....
        /*0118*/ 	.word	0x00002000
        /*011c*/ 	.word	0x000000ff
        /*0120*/ 	.word	0x00000000
        /*0124*/ 	.short	0x010a
        /*0126*/ 	.byte	0x0c
	.zero		1


	//   ....[11]....
        /*0128*/ 	.word	0x00002040
        /*012c*/ 	.word	0x000000ff
        /*0130*/ 	.word	0x00000000
        /*0134*/ 	.short	0x010a
        /*0136*/ 	.byte	0x0c
	.zero		1


	//   ....[12]....
        /*0138*/ 	.word	0x00002620
        /*013c*/ 	.word	0x0000008e
        /*0140*/ 	.word	0x00000000
        /*0144*/ 	.short	0x0101
        /*0146*/ 	.byte	0x3f
	.zero		1


	//   ....[13]....
        /*0148*/ 	.word	0x00002ca0
        /*014c*/ 	.word	0x0000000b
        /*0150*/ 	.word	0x00000000
        /*0154*/ 	.short	0x0101
        /*0156*/ 	.byte	0x3f
	.zero		1


	//   ....[14]....
        /*0158*/ 	.word	0x00008590
        /*015c*/ 	.word	0x00000016
        /*0160*/ 	.word	0x00000018
        /*0164*/ 	.short	0x010a
        /*0166*/ 	.byte	0x3f
	.zero		1


	//   ....[15]....
        /*0168*/ 	.word	0x00008900
        /*016c*/ 	.word	0x00000008
        /*0170*/ 	.word	0x00000048
        /*0174*/ 	.short	0x0101
        /*0176*/ 	.byte	0x3f
	.zero		1


	//   ....[16]....
        /*0178*/ 	.word	0x00009020
        /*017c*/ 	.word	0x00000004
        /*0180*/ 	.word	0x00000000
        /*0184*/ 	.short	0x010a
        /*0186*/ 	.byte	0x3f
	.zero		1


	//   ....[17]....
        /*0188*/ 	.word	0x000090a0
        /*018c*/ 	.word	0x00000006
        /*0190*/ 	.word	0x00000000
        /*0194*/ 	.short	0x010a
        /*0196*/ 	.byte	0x3f
	.zero		1


	//   ....[18]....
        /*0198*/ 	.word	0x00009130
        /*019c*/ 	.word	0x00000003
        /*01a0*/ 	.word	0x00000000
        /*01a4*/ 	.short	0x010a
        /*01a6*/ 	.byte	0x3f
	.zero		1


	//   ....[19]....
        /*01a8*/ 	.word	0x000091a0
        /*01ac*/ 	.word	0x0000000c
        /*01b0*/ 	.word	0x00000000
        /*01b4*/ 	.short	0x010a
        /*01b6*/ 	.byte	0x3f
	.zero		1


	//   ....[20]....
        /*01b8*/ 	.word	0x00009200
        /*01bc*/ 	.word	0x0000008e
        /*01c0*/ 	.word	0x00000000
        /*01c4*/ 	.short	0x010a
        /*01c6*/ 	.byte	0x3f
	.zero		1


	//   ....[21]....
        /*01c8*/ 	.word	0x000092d0
        /*01cc*/ 	.word	0x00000016
        /*01d0*/ 	.word	0x00000018
        /*01d4*/ 	.short	0x010a
        /*01d6*/ 	.byte	0x3f
	.zero		1


	//   ....[22]....
        /*01d8*/ 	.word	0x000093a0
        /*01dc*/ 	.word	0x00000004
        /*01e0*/ 	.word	0x00000000
        /*01e4*/ 	.short	0x010a
        /*01e6*/ 	.byte	0x3f
	.zero		1


	//   ....[23]....
        /*01e8*/ 	.word	0x000093f0
        /*01ec*/ 	.word	0x00000006
        /*01f0*/ 	.word	0x00000000
        /*01f4*/ 	.short	0x010a
        /*01f6*/ 	.byte	0x3f
	.zero		1


	//----- nvinfo : EIATTR_NUM_MBARRIERS
	.align		4
.L_28:
        /*01f8*/ 	.byte	0x03, 0x38
        /*01fa*/ 	.short	0x0008


	//----- nvinfo : EIATTR_EXIT_INSTR_OFFSETS
	.align		4
        /*01fc*/ 	.byte	0x04, 0x1c
        /*01fe*/ 	.short	(.L_30 - .L_29)


	//   ....[0]....
.L_29:
        /*0200*/ 	.word	0x000008b0


	//   ....[1]....
        /*0204*/ 	.word	0x000010a0


	//   ....[2]....
        /*0208*/ 	.word	0x00007cb0


	//   ....[3]....
        /*020c*/ 	.word	0x00008210


	//   ....[4]....
        /*0210*/ 	.word	0x00009180


	//----- nvinfo : EIATTR_MAX_THREADS
	.align		4
.L_30:
        /*0214*/ 	.byte	0x04, 0x05
        /*0216*/ 	.short	(.L_32 - .L_31)
.L_31:
        /*0218*/ 	.word	0x00000180
        /*021c*/ 	.word	0x00000001
        /*0220*/ 	.word	0x00000001


	//----- nvinfo : EIATTR_CRS_STACK_SIZE
	.align		4
.L_32:
        /*0224*/ 	.byte	0x04, 0x1e
        /*0226*/ 	.short	(.L_34 - .L_33)
.L_33:
        /*0228*/ 	.word	0x00000000


	//----- nvinfo : EIATTR_CBANK_PARAM_SIZE
	.align		4
.L_34:
        /*022c*/ 	.byte	0x03, 0x19
        /*022e*/ 	.short	0x0470


	//----- nvinfo : EIATTR_PARAM_CBANK
	.align		4
        /*0230*/ 	.byte	0x04, 0x0a
        /*0232*/ 	.short	(.L_36 - .L_35)
	.align		4
.L_35:
        /*0234*/ 	.word	index@(.nv.constant0._ZN7cutlass13device_kernelINS_4gemm6kernel13GemmUniversalIN4cute5tupleIJiiiiEEENS1_10collective13CollectiveMmaINS1_37MainloopSm90TmaGmmaWarpSpecializedFP8ILi3ENS5_IJNS4_1CILi1EEENSA_ILi2EEESB_EEENS1_35KernelTmaWarpSpecializedCooperativeEEENS5_IJNSA_ILi128EEESG_NSA_ILi32EEEEEENS_12float_e4m3_tENS5_IJlSB_lEEESJ_SK_NS4_8TiledMMAINS4_8MMA_AtomIJNS4_4SM904GMMA31MMA_64x128x32_F32E4M3E4M3_SS_TNILNSO_7ScaleInE1ELSQ_1EEEEEENS4_6LayoutINS5_IJSC_SB_SB_EEENS5_IJSB_NSA_ILi0EEESV_EEEEENS5_IJNS4_10UnderscoreESY_SY_EEEEENS4_23SM90_TMA_LOAD_MULTICASTENS4_14ComposedLayoutINS4_7SwizzleILi1ELi4ELi3EEENS4_18smem_ptr_flag_bitsILi8EEENST_INS5_IJNSA_ILi8EEESH_EEENS5_IJSH_SB_EEEEEEEvNS4_8identityENS4_13SM90_TMA_LOADES1B_vS1C_EENS_8epilogue10collective6detail29Sm90TmaWarpSpecializedAdapterINS1G_15DefaultEpilogueISJ_SK_SK_NS1F_6thread17LinearCombinationISJ_Li1EffLNS1K_9ScaleType4KindE0ELNS_15FloatRoundStyleE2ESJ_EENS1_15EpilogueDefaultEEEEEvvEEEEvNT_6ParamsE)
        /*0238*/ 	.short	0x0210
        /*023a*/ 	.short	0x0470


	//----- nvinfo : EIATTR_SW_WAR
	.align		4
.L_36:
        /*023c*/ 	.byte	0x04, 0x36
        /*023e*/ 	.short	(.L_38 - .L_37)
.L_37:
        /*0240*/ 	.word	0x00000008
.L_38:


//--------------------- .nv.callgraph             --------------------------
	.section	.nv.callgraph,"",@"SHT_CUDA_CALLGRAPH"
	.align	4
	.sectionentsize	8
	.align		4
        /*0000*/ 	.word	0x00000000
	.align		4
        /*0004*/ 	.word	0xffffffff
	.align		4
        /*0008*/ 	.word	0x00000000
	.align		4
        /*000c*/ 	.word	0xfffffffe
	.align		4
        /*0010*/ 	.word	0x00000000
	.align		4
        /*0014*/ 	.word	0xfffffffd
	.align		4
        /*0018*/ 	.word	0x00000000
	.align		4
        /*001c*/ 	.word	0xfffffffc


//--------------------- .nv.constant4             --------------------------
	.section	.nv.constant4,"a",@progbits
	.align	8
	.align		8
.nv.constant4:
        /*0000*/ 	.dword	_ZN39_INTERNAL_d514bbf9_4_k_cu_2b8a9dcf_45234cuda3std3__45__cpo5beginE
	.align		8
        /*0008*/ 	.dword	_ZN39_INTERNAL_d514bbf9_4_k_cu_2b8a9dcf_45234cuda3std3__45__cpo3endE
	.align		8
        /*0010*/ 	.dword	_ZN39_INTERNAL_d514bbf9_4_k_cu_2b8a9dcf_45234cuda3std3__45__cpo6cbeginE
	.align		8
        /*0018*/ 	.dword	_ZN39_INTERNAL_d514bbf9_4_k_cu_2b8a9dcf_45234cuda3std3__45__cpo4cendE
	.align		8
        /*0020*/ 	.dword	_ZN39_INTERNAL_d514bbf9_4_k_cu_2b8a9dcf_45234cuda3std3__441_GLOBAL__N__d514bbf9_4_k_cu_2b8a9dcf_45236ignoreE
	.align		8
        /*0028*/ 	.dword	_ZN39_INTERNAL_d514bbf9_4_k_cu_2b8a9dcf_45234cuda3std3__419piecewise_constructE
	.align		8
        /*0030*/ 	.dword	_ZN39_INTERNAL_d514bbf9_4_k_cu_2b8a9dcf_45234cuda3std3__48in_placeE
	.align		8
        /*0038*/ 	.dword	_ZN39_INTERNAL_d514bbf9_4_k_cu_2b8a9dcf_45234cuda3std6ranges3__45__cpo4swapE
	.align		8
        /*0040*/ 	.dword	_ZN39_INTERNAL_d514bbf9_4_k_cu_2b8a9dcf_45234cuda3std6ranges3__45__cpo9iter_moveE
	.align		8
        /*0048*/ 	.dword	_ZN39_INTERNAL_d514bbf9_4_k_cu_2b8a9dcf_45234cute7productE
	.align		8
        /*0050*/ 	.dword	_ZN39_INTERNAL_d514bbf9_4_k_cu_2b8a9dcf_45234cute1_E


//--------------------- .text._ZN7cutlass13device_kernelINS_4gemm6kernel13GemmUniversalIN4cute5tupleIJiiiiEEENS1_10collective13CollectiveMmaINS1_37MainloopSm90TmaGmmaWarpSpecializedFP8ILi3ENS5_IJNS4_1CILi1EEENSA_ILi2EEESB_EEENS1_35KernelTmaWarpSpecializedCooperativeEEENS5_IJNSA_ILi128EEESG_NSA_ILi32EEEEEENS_12float_e4m3_tENS5_IJlSB_lEEESJ_SK_NS4_8TiledMMAINS4_8MMA_AtomIJNS4_4SM904GMMA31MMA_64x128x32_F32E4M3E4M3_SS_TNILNSO_7ScaleInE1ELSQ_1EEEEEENS4_6LayoutINS5_IJSC_SB_SB_EEENS5_IJSB_NSA_ILi0EEESV_EEEEENS5_IJNS4_10UnderscoreESY_SY_EEEEENS4_23SM90_TMA_LOAD_MULTICASTENS4_14ComposedLayoutINS4_7SwizzleILi1ELi4ELi3EEENS4_18smem_ptr_flag_bitsILi8EEENST_INS5_IJNSA_ILi8EEESH_EEENS5_IJSH_SB_EEEEEEEvNS4_8identityENS4_13SM90_TMA_LOADES1B_vS1C_EENS_8epilogue10collective6detail29Sm90TmaWarpSpecializedAdapterINS1G_15DefaultEpilogueISJ_SK_SK_NS1F_6thread17LinearCombinationISJ_Li1EffLNS1K_9ScaleType4KindE0ELNS_15FloatRoundStyleE2ESJ_EENS1_15EpilogueDefaultEEEEEvvEEEEvNT_6ParamsE --------------------------
	.section	.text._ZN7cutlass13device_kernelINS_4gemm6kernel13GemmUniversalIN4cute5tupleIJiiiiEEENS1_10collective13CollectiveMmaINS1_37MainloopSm90TmaGmmaWarpSpecializedFP8ILi3ENS5_IJNS4_1CILi1EEENSA_ILi2EEESB_EEENS1_35KernelTmaWarpSpecializedCooperativeEEENS5_IJNSA_ILi128EEESG_NSA_ILi32EEEEEENS_12float_e4m3_tENS5_IJlSB_lEEESJ_SK_NS4_8TiledMMAINS4_8MMA_AtomIJNS4_4SM904GMMA31MMA_64x128x32_F32E4M3E4M3_SS_TNILNSO_7ScaleInE1ELSQ_1EEEEEENS4_6LayoutINS5_IJSC_SB_SB_EEENS5_IJSB_NSA_ILi0EEESV_EEEEENS5_IJNS4_10UnderscoreESY_SY_EEEEENS4_23SM90_TMA_LOAD_MULTICASTENS4_14ComposedLayoutINS4_7SwizzleILi1ELi4ELi3EEENS4_18smem_ptr_flag_bitsILi8EEENST_INS5_IJNSA_ILi8EEESH_EEENS5_IJSH_SB_EEEEEEEvNS4_8identityENS4_13SM90_TMA_LOADES1B_vS1C_EENS_8epilogue10collective6detail29Sm90TmaWarpSpecializedAdapterINS1G_15DefaultEpilogueISJ_SK_SK_NS1F_6thread17LinearCombinationISJ_Li1EffLNS1K_9ScaleType4KindE0ELNS_15FloatRoundStyleE2ESJ_EENS1_15EpilogueDefaultEEEEEvvEEEEvNT_6ParamsE,"ax",@progbits
	.align	128
.text._ZN7cutlass13device_kernelINS_4gemm6kernel13GemmUniversalIN4cute5tupleIJiiiiEEENS1_10collective13CollectiveMmaINS1_37MainloopSm90TmaGmmaWarpSpecializedFP8ILi3ENS5_IJNS4_1CILi1EEENSA_ILi2EEESB_EEENS1_35KernelTmaWarpSpecializedCooperativeEEENS5_IJNSA_ILi128EEESG_NSA_ILi32EEEEEENS_12float_e4m3_tENS5_IJlSB_lEEESJ_SK_NS4_8TiledMMAINS4_8MMA_AtomIJNS4_4SM904GMMA31MMA_64x128x32_F32E4M3E4M3_SS_TNILNSO_7ScaleInE1ELSQ_1EEEEEENS4_6LayoutINS5_IJSC_SB_SB_EEENS5_IJSB_NSA_ILi0EEESV_EEEEENS5_IJNS4_10UnderscoreESY_SY_EEEEENS4_23SM90_TMA_LOAD_MULTICASTENS4_14ComposedLayoutINS4_7SwizzleILi1ELi4ELi3EEENS4_18smem_ptr_flag_bitsILi8EEENST_INS5_IJNSA_ILi8EEESH_EEENS5_IJSH_SB_EEEEEEEvNS4_8identityENS4_13SM90_TMA_LOADES1B_vS1C_EENS_8epilogue10collective6detail29Sm90TmaWarpSpecializedAdapterINS1G_15DefaultEpilogueISJ_SK_SK_NS1F_6thread17LinearCombinationISJ_Li1EffLNS1K_9ScaleType4KindE0ELNS_15FloatRoundStyleE2ESJ_EENS1_15EpilogueDefaultEEEEEvvEEEEvNT_6ParamsE:
        .type           _ZN7cutlass13device_kernelINS_4gemm6kernel13GemmUniversalIN4cute5tupleIJiiiiEEENS1_10collective13CollectiveMmaINS1_37MainloopSm90TmaGmmaWarpSpecializedFP8ILi3ENS5_IJNS4_1CILi1EEENSA_ILi2EEESB_EEENS1_35KernelTmaWarpSpecializedCooperativeEEENS5_IJNSA_ILi128EEESG_NSA_ILi32EEEEEENS_12float_e4m3_tENS5_IJlSB_lEEESJ_SK_NS4_8TiledMMAINS4_8MMA_AtomIJNS4_4SM904GMMA31MMA_64x128x32_F32E4M3E4M3_SS_TNILNSO_7ScaleInE1ELSQ_1EEEEEENS4_6LayoutINS5_IJSC_SB_SB_EEENS5_IJSB_NSA_ILi0EEESV_EEEEENS5_IJNS4_10UnderscoreESY_SY_EEEEENS4_23SM90_TMA_LOAD_MULTICASTENS4_14ComposedLayoutINS4_7SwizzleILi1ELi4ELi3EEENS4_18smem_ptr_flag_bitsILi8EEENST_INS5_IJNSA_ILi8EEESH_EEENS5_IJSH_SB_EEEEEEEvNS4_8identityENS4_13SM90_TMA_LOADES1B_vS1C_EENS_8epilogue10collective6detail29Sm90TmaWarpSpecializedAdapterINS1G_15DefaultEpilogueISJ_SK_SK_NS1F_6thread17LinearCombinationISJ_Li1EffLNS1K_9ScaleType4KindE0ELNS_15FloatRoundStyleE2ESJ_EENS1_15EpilogueDefaultEEEEEvvEEEEvNT_6ParamsE,@function
        .size           _ZN7cutlass13device_kernelINS_4gemm6kernel13GemmUniversalIN4cute5tupleIJiiiiEEENS1_10collective13CollectiveMmaINS1_37MainloopSm90TmaGmmaWarpSpecializedFP8ILi3ENS5_IJNS4_1CILi1EEENSA_ILi2EEESB_EEENS1_35KernelTmaWarpSpecializedCooperativeEEENS5_IJNSA_ILi128EEESG_NSA_ILi32EEEEEENS_12float_e4m3_tENS5_IJlSB_lEEESJ_SK_NS4_8TiledMMAINS4_8MMA_AtomIJNS4_4SM904GMMA31MMA_64x128x32_F32E4M3E4M3_SS_TNILNSO_7ScaleInE1ELSQ_1EEEEEENS4_6LayoutINS5_IJSC_SB_SB_EEENS5_IJSB_NSA_ILi0EEESV_EEEEENS5_IJNS4_10UnderscoreESY_SY_EEEEENS4_23SM90_TMA_LOAD_MULTICASTENS4_14ComposedLayoutINS4_7SwizzleILi1ELi4ELi3EEENS4_18smem_ptr_flag_bitsILi8EEENST_INS5_IJNSA_ILi8EEESH_EEENS5_IJSH_SB_EEEEEEEvNS4_8identityENS4_13SM90_TMA_LOADES1B_vS1C_EENS_8epilogue10collective6detail29Sm90TmaWarpSpecializedAdapterINS1G_15DefaultEpilogueISJ_SK_SK_NS1F_6thread17LinearCombinationISJ_Li1EffLNS1K_9ScaleType4KindE0ELNS_15FloatRoundStyleE2ESJ_EENS1_15EpilogueDefaultEEEEEvvEEEEvNT_6ParamsE,(.L_x_204 - _ZN7cutlass13device_kernelINS_4gemm6kernel13GemmUniversalIN4cute5tupleIJiiiiEEENS1_10collective13CollectiveMmaINS1_37MainloopSm90TmaGmmaWarpSpecializedFP8ILi3ENS5_IJNS4_1CILi1EEENSA_ILi2EEESB_EEENS1_35KernelTmaWarpSpecializedCooperativeEEENS5_IJNSA_ILi128EEESG_NSA_ILi32EEEEEENS_12float_e4m3_tENS5_IJlSB_lEEESJ_SK_NS4_8TiledMMAINS4_8MMA_AtomIJNS4_4SM904GMMA31MMA_64x128x32_F32E4M3E4M3_SS_TNILNSO_7ScaleInE1ELSQ_1EEEEEENS4_6LayoutINS5_IJSC_SB_SB_EEENS5_IJSB_NSA_ILi0EEESV_EEEEENS5_IJNS4_10UnderscoreESY_SY_EEEEENS4_23SM90_TMA_LOAD_MULTICASTENS4_14ComposedLayoutINS4_7SwizzleILi1ELi4ELi3EEENS4_18smem_ptr_flag_bitsILi8EEENST_INS5_IJNSA_ILi8EEESH_EEENS5_IJSH_SB_EEEEEEEvNS4_8identityENS4_13SM90_TMA_LOADES1B_vS1C_EENS_8epilogue10collective6detail29Sm90TmaWarpSpecializedAdapterINS1G_15DefaultEpilogueISJ_SK_SK_NS1F_6thread17LinearCombinationISJ_Li1EffLNS1K_9ScaleType4KindE0ELNS_15FloatRoundStyleE2ESJ_EENS1_15EpilogueDefaultEEEEEvvEEEEvNT_6ParamsE)
        .other          _ZN7cutlass13device_kernelINS_4gemm6kernel13GemmUniversalIN4cute5tupleIJiiiiEEENS1_10collective13CollectiveMmaINS1_37MainloopSm90TmaGmmaWarpSpecializedFP8ILi3ENS5_IJNS4_1CILi1EEENSA_ILi2EEESB_EEENS1_35KernelTmaWarpSpecializedCooperativeEEENS5_IJNSA_ILi128EEESG_NSA_ILi32EEEEEENS_12float_e4m3_tENS5_IJlSB_lEEESJ_SK_NS4_8TiledMMAINS4_8MMA_AtomIJNS4_4SM904GMMA31MMA_64x128x32_F32E4M3E4M3_SS_TNILNSO_7ScaleInE1ELSQ_1EEEEEENS4_6LayoutINS5_IJSC_SB_SB_EEENS5_IJSB_NSA_ILi0EEESV_EEEEENS5_IJNS4_10UnderscoreESY_SY_EEEEENS4_23SM90_TMA_LOAD_MULTICASTENS4_14ComposedLayoutINS4_7SwizzleILi1ELi4ELi3EEENS4_18smem_ptr_flag_bitsILi8EEENST_INS5_IJNSA_ILi8EEESH_EEENS5_IJSH_SB_EEEEEEEvNS4_8identityENS4_13SM90_TMA_LOADES1B_vS1C_EENS_8epilogue10collective6detail29Sm90TmaWarpSpecializedAdapterINS1G_15DefaultEpilogueISJ_SK_SK_NS1F_6thread17LinearCombinationISJ_Li1EffLNS1K_9ScaleType4KindE0ELNS_15FloatRoundStyleE2ESJ_EENS1_15EpilogueDefaultEEEEEvvEEEEvNT_6ParamsE,@"STO_CUDA_ENTRY STV_DEFAULT"
_ZN7cutlass13device_kernelINS_4gemm6kernel13GemmUniversalIN4cute5tupleIJiiiiEEENS1_10collective13CollectiveMmaINS1_37MainloopSm90TmaGmmaWarpSpecializedFP8ILi3ENS5_IJNS4_1CILi1EEENSA_ILi2EEESB_EEENS1_35KernelTmaWarpSpecializedCooperativeEEENS5_IJNSA_ILi128EEESG_NSA_ILi32EEEEEENS_12float_e4m3_tENS5_IJlSB_lEEESJ_SK_NS4_8TiledMMAINS4_8MMA_AtomIJNS4_4SM904GMMA31MMA_64x128x32_F32E4M3E4M3_SS_TNILNSO_7ScaleInE1ELSQ_1EEEEEENS4_6LayoutINS5_IJSC_SB_SB_EEENS5_IJSB_NSA_ILi0EEESV_EEEEENS5_IJNS4_10UnderscoreESY_SY_EEEEENS4_23SM90_TMA_LOAD_MULTICASTENS4_14ComposedLayoutINS4_7SwizzleILi1ELi4ELi3EEENS4_18smem_ptr_flag_bitsILi8EEENST_INS5_IJNSA_ILi8EEESH_EEENS5_IJSH_SB_EEEEEEEvNS4_8identityENS4_13SM90_TMA_LOADES1B_vS1C_EENS_8epilogue10collective6detail29Sm90TmaWarpSpecializedAdapterINS1G_15DefaultEpilogueISJ_SK_SK_NS1F_6thread17LinearCombinationISJ_Li1EffLNS1K_9ScaleType4KindE0ELNS_15FloatRoundStyleE2ESJ_EENS1_15EpilogueDefaultEEEEEvvEEEEvNT_6ParamsE:
[----:B------:R-:W-:Y:S01]  /*0000*/  LDC R1, c[0x0][0x28] ;  /* 0x00000a00ff017b82 */ /* 0x000fe20000000800 */
[----:B------:R-:W0:Y:S01]  /*0010*/  S2R R0, SR_TID.X ;  /* 0x0000000000007919 */ /* 0x000e220000002100 */
[----:B------:R-:W-:Y:S01]  /*0020*/  ELECT P0, URZ, PT ;  /* 0x00000000003f782f */ /* 0x000fe20003800000 */
[----:B------:R-:W-:Y:S01]  /*0030*/  BSSY B0, `(.L_x_0) ;  /* 0x000000f000007945 */ /* 0x000fe20003800000 */
[--C-:B0-----:R-:W-:Y:S02]  /*0040*/  SHF.R.U32.HI R2, RZ, 0x5, R0.reuse ;  /* 0x00000005ff027819 */ /* 0x101fe40000011600 */
[----:B------:R-:W-:-:S03]  /*0050*/  SHF.R.U32.HI R3, RZ, 0x7, R0 ;  /* 0x00000007ff037819 */ /* 0x000fc60000011600 */
[----:B------:R-:W0:Y:S04]  /*0060*/  SHFL.IDX PT, R6, R2, RZ, 0x1f ;  /* 0x00001fff02067589 */ /* 0x000e2800000e0000 */
[----:B------:R1:W2:Y:S01]  /*0070*/  SHFL.IDX PT, R4, R3, RZ, 0x1f ;  /* 0x00001fff03047589 */ /* 0x0002a200000e0000 */
[----:B0-----:R-:W-:-:S13]  /*0080*/  ISETP.NE.OR P0, PT, R6, RZ, !P0 ;  /* 0x000000ff0600720c */ /* 0x001fda0004705670 */
[----:B-12---:R-:W-:Y:S05]  /*0090*/  @P0 BRA `(.L_x_1) ;  /* 0x0000000000200947 */ /* 0x006fea0003800000 */
[----:B------:R-:W-:Y:S02]  /*00a0*/  ULDC.64 UR4, c[0x0][0x198] ;  /* 0x0000660000047ab9 */ /* 0x000fe40000000a00 */
[----:B------:R-:W-:Y:S02]  /*00b0*/  UIADD3 UR6, UP0, UR4, 0xf0, URZ ;  /* 0x000000f004067890 */ /* 0x000fe4000ff1e03f */
[----:B------:R-:W-:Y:S02]  /*00c0*/  UIADD3 UR4, UP1, UR4, 0x1f0, URZ ;  /* 0x000001f004047890 */ /* 0x000fe4000ff3e03f */
[----:B------:R-:W-:Y:S02]  /*00d0*/  UIADD3.X UR7, URZ, UR5, URZ, UP0, !UPT ;  /* 0x000000053f077290 */ /* 0x000fe400087fe43f */
[----:B------:R-:W-:-:S07]  /*00e0*/  UIADD3.X UR5, URZ, UR5, URZ, UP1, !UPT ;  /* 0x000000053f057290 */ /* 0x000fce0008ffe43f */
[----:B------:R0:W-:Y:S02]  /*00f0*/  UTMACCTL.PF [UR6] ;  /* 0x00000000060079b9 */ /* 0x0001e40008040000 */
[----:B------:R0:W-:Y:S02]  /*0100*/  UTMACCTL.PF [UR4] ;  /* 0x00000000040079b9 */ /* 0x0001e40008040000 */
[----:B0-----:R-:W-:Y:S01]  /*0110*/  NOP ;  /* 0x0000000000007918 */ /* 0x001fe20000000000 */
.L_x_1:
[----:B------:R-:W-:Y:S05]  /*0120*/  BSYNC B0 ;  /* 0x0000000000007941 */ /* 0x000fea0003800000 */
.L_x_0:
[----:B------:R-:W0:Y:S02]  /*0130*/  SHFL.IDX PT, R3, R2, RZ, 0x1f ;  /* 0x00001fff02037589 */ /* 0x000e2400000e0000 */
[----:B0-----:R-:W-:-:S13]  /*0140*/  ISETP.NE.AND P0, PT, R3, RZ, PT ;  /* 0x000000ff0300720c */ /* 0x001fda0003f05270 */
[----:B------:R-:W-:Y:S05]  /*0150*/  @P0 BRA `(.L_x_2) ;  /* 0x0000000000500947 */ /* 0x000fea0003800000 */
[----:B------:R-:W0:Y:S01]  /*0160*/  S2UR UR8, SR_CgaCtaId ;  /* 0x00000000000879c3 */ /* 0x000e220000008800 */
[----:B------:R-:W-:Y:S01]  /*0170*/  UMOV UR4, 0x400 ;  /* 0x0000040000047882 */ /* 0x000fe20000000000 */
[----:B------:R-:W-:Y:S01]  /*0180*/  UMOV UR5, 0x1 ;  /* 0x0000000100057882 */ /* 0x000fe20000000000 */
[----:B------:R-:W-:Y:S01]  /*0190*/  UMOV UR6, 0x4 ;  /* 0x0000000400067882 */ /* 0x000fe20000000000 */
[----:B------:R-:W-:Y:S01]  /*01a0*/  ELECT P0, URZ, PT ;  /* 0x00000000003f782f */ /* 0x000fe20003800000 */
[----:B------:R-:W-:-:S04]  /*01b0*/  UIADD3 UR6, -UR6, 0x100000, URZ ;  /* 0x0010000006067890 */ /* 0x000fc8000fffe13f */
[----:B------:R-:W-:Y:S02]  /*01c0*/  USHF.L.U32 UR7, UR6, 0xb, URZ ;  /* 0x0000000b06077899 */ /* 0x000fe4000800063f */
[----:B------:R-:W-:Y:S02]  /*01d0*/  USHF.L.U32 UR6, UR6, 0x1, URZ ;  /* 0x0000000106067899 */ /* 0x000fe4000800063f */
[----:B0-----:R-:W-:Y:S02]  /*01e0*/  ULEA UR8, UR8, UR4, 0x18 ;  /* 0x0000000408087291 */ /* 0x001fe4000f8ec03f */
[----:B------:R-:W-:-:S04]  /*01f0*/  UIADD3 UR4, -UR5, 0x100000, URZ ;  /* 0x0010000005047890 */ /* 0x000fc8000fffe13f */
[----:B------:R-:W-:Y:S02]  /*0200*/  USHF.L.U32 UR5, UR4, 0xb, URZ ;  /* 0x0000000b04057899 */ /* 0x000fe4000800063f */
[----:B------:R-:W-:Y:S01]  /*0210*/  USHF.L.U32 UR4, UR4, 0x1, URZ ;  /* 0x0000000104047899 */ /* 0x000fe2000800063f */
[----:B------:R-:W0:Y:S11]  /*0220*/  FENCE.VIEW.ASYNC.S ;  /* 0x00000000000073c6 */ /* 0x000e360000000000 */
[----:B0-----:R0:W1:Y:S01]  /*0230*/  SYNCS.EXCH.64 URZ, [UR8], UR4 ;  /* 0x00000004083f75b2 */ /* 0x0010620008000100 */
[----:B------:R0:W2:Y:S01]  /*0240*/  SYNCS.EXCH.64 URZ, [UR8+0x18], UR6 ;  /* 0x00001806083f75b2 */ /* 0x0000a20008000100 */
[----:B------:R0:W3:Y:S01]  /*0250*/  SYNCS.EXCH.64 URZ, [UR8+0x8], UR4 ;  /* 0x00000804083f75b2 */ /* 0x0000e20008000100 */
[----:B------:R0:W4:Y:S01]  /*0260*/  SYNCS.EXCH.64 URZ, [UR8+0x20], UR6 ;  /* 0x00002006083f75b2 */ /* 0x0001220008000100 */
[----:B------:R0:W0:Y:S01]  /*0270*/  SYNCS.EXCH.64 URZ, [UR8+0x10], UR4 ;  /* 0x00001004083f75b2 */ /* 0x0000220008000100 */
[----:B------:R0:W0:Y:S01]  /*0280*/  SYNCS.EXCH.64 URZ, [UR8+0x28], UR6 ;  /* 0x00002806083f75b2 */ /* 0x0000220008000100 */
[----:B------:R-:W-:Y:S01]  /*0290*/  NOP ;  /* 0x0000000000007918 */ /* 0x000fe20000000000 */
.L_x_2:
[----:B------:R-:W5:Y:S01]  /*02a0*/  SHFL.IDX PT, R2, R2, RZ, 0x1f ;  /* 0x00001fff02027589 */ /* 0x000f6200000e0000 */
[----:B------:R-:W-:Y:S01]  /*02b0*/  SHF.R.S32.HI R5, RZ, 0x1f, R0 ;  /* 0x0000001fff057819 */ /* 0x000fe20000011400 */
[----:B0-----:R-:W0:Y:S01]  /*02c0*/  S2UR UR8, SR_CTAID.X ;  /* 0x00000000000879c3 */ /* 0x001e220000002500 */
[----:B------:R-:W-:Y:S01]  /*02d0*/  ELECT P0, URZ, PT ;  /* 0x00000000003f782f */ /* 0x000fe20003800000 */
[----:B------:R-:W1:Y:S01]  /*02e0*/  S2R R8, SR_CTAID.Y ;  /* 0x0000000000087919 */ /* 0x000e620000002600 */
[----:B------:R-:W-:Y:S01]  /*02f0*/  LEA.HI R5, R5, R0, RZ, 0x7 ;  /* 0x0000000005057211 */ /* 0x000fe200078f38ff */
[----:B------:R-:W-:Y:S01]  /*0300*/  ULDC UR4, c[0x0][0x154] ;  /* 0x0000550000047ab9 */ /* 0x000fe20000000800 */
[----:B------:R-:W-:Y:S01]  /*0310*/  NOP ;  /* 0x0000000000007918 */ /* 0x000fe20000000000 */
[----:B------:R-:W-:Y:S01]  /*0320*/  NOP ;  /* 0x0000000000007918 */ /* 0x000fe20000000000 */
[----:B------:R-:W-:Y:S01]  /*0330*/  LOP3.LUT R5, R5, 0xffffff80, RZ, 0xc0, !PT ;  /* 0xffffff8005057812 */ /* 0x000fe200078ec0ff */
[----:B------:R-:W2:Y:S04]  /*0340*/  LDC R14, c[0x0][0x140] ;  /* 0x00005000ff0e7b82 */ /* 0x000ea80000000800 */
[----:B------:R-:W-:-:S04]  /*0350*/  IMAD.IADD R5, R0, 0x1, -R5 ;  /* 0x0000000100057824 */ /* 0x000fc800078e0a05 */
[----:B------:R-:W3:Y:S01]  /*0360*/  LDC R19, c[0x0][0x148] ;  /* 0x00005200ff137b82 */ /* 0x000ee20000000800 */
[----:B------:R-:W-:Y:S02]  /*0370*/  SHF.R.S32.HI R10, RZ, 0x1f, R5 ;  /* 0x0000001fff0a7819 */ /* 0x000fe40000011405 */
[----:B------:R-:W-:Y:S02]  /*0380*/  LOP3.LUT P2, RZ, R5, 0x7, RZ, 0xc0, !PT ;  /* 0x0000000705ff7812 */ /* 0x000fe4000784c0ff */
[----:B------:R-:W-:Y:S02]  /*0390*/  LEA.HI R10, R10, R5, RZ, 0x3 ;  /* 0x000000050a0a7211 */ /* 0x000fe400078f18ff */
[----:B-----5:R-:W-:Y:S01]  /*03a0*/  ISETP.NE.OR P0, PT, R2, RZ, !P0 ;  /* 0x000000ff0200720c */ /* 0x020fe20004705670 */
[----:B------:R-:W5:Y:S01]  /*03b0*/  LDC R12, c[0x0][0x144] ;  /* 0x00005100ff0c7b82 */ /* 0x000f620000000800 */
[--C-:B------:R-:W-:Y:S02]  /*03c0*/  SHF.R.S32.HI R2, RZ, 0x3, R10.reuse ;  /* 0x00000003ff027819 */ /* 0x100fe4000001140a */
[----:B------:R-:W-:-:S02]  /*03d0*/  SHF.R.S32.HI R7, RZ, 0x1f, R10 ;  /* 0x0000001fff077819 */ /* 0x000fc4000001140a */
[----:B------:R-:W-:Y:S02]  /*03e0*/  SHF.R.S32.HI R10, RZ, 0x1f, R3 ;  /* 0x0000001fff0a7819 */ /* 0x000fe40000011403 */
[----:B------:R-:W-:Y:S02]  /*03f0*/  LEA.HI R7, R7, R2, RZ, 0x2 ;  /* 0x0000000207077211 */ /* 0x000fe400078f10ff */
[----:B------:R-:W-:Y:S02]  /*0400*/  LEA.HI R10, R10, R3, RZ, 0x2 ;  /* 0x000000030a0a7211 */ /* 0x000fe400078f10ff */
[----:B------:R-:W-:Y:S01]  /*0410*/  LOP3.LUT R7, R7, 0xfffffffc, RZ, 0xc0, !PT ;  /* 0xfffffffc07077812 */ /* 0x000fe200078ec0ff */
[----:B------:R-:W-:Y:S01]  /*0420*/  VOTEU.ALL UP0, P0 ;  /* 0x00000000003f7886 */ /* 0x000fe20000000000 */
[----:B-1----:R-:W-:Y:S01]  /*0430*/  I2FP.F32.U32 R11, R8 ;  /* 0x00000008000b7245 */ /* 0x002fe20000201000 */
[----:B------:R-:W-:Y:S01]  /*0440*/  VOTEU.ALL UP1, P0 ;  /* 0x00000000003f7886 */ /* 0x000fe20000020000 */
[----:B------:R-:W-:Y:S01]  /*0450*/  LOP3.LUT R10, R10, 0x3ffffffc, RZ, 0xc0, !PT ;  /* 0x3ffffffc0a0a7812 */ /* 0x000fe200078ec0ff */
[----:B------:R-:W-:Y:S01]  /*0460*/  IMAD.IADD R7, R2, 0x1, -R7 ;  /* 0x0000000102077824 */ /* 0x000fe200078e0a07 */
[----:B------:R-:W1:Y:S01]  /*0470*/  @!UP0 S2UR UR7, SR_CgaCtaId ;  /* 0x00000000000789c3 */ /* 0x000e620000008800 */
[----:B0-----:R-:W-:Y:S01]  /*0480*/  I2FP.F32.U32 R2, UR8 ;  /* 0x0000000800027c45 */ /* 0x001fe20008201000 */
[----:B------:R-:W-:Y:S01]  /*0490*/  FMUL R13, R11, UR4 ;  /* 0x000000040b0d7c20 */ /* 0x000fe20008400000 */
[----:B------:R-:W-:Y:S01]  /*04a0*/  ULDC UR4, c[0x0][0x150] ;  /* 0x0000540000047ab9 */ /* 0x000fe20000000800 */
[----:B------:R-:W-:Y:S01]  /*04b0*/  IMAD.IADD R10, R3, 0x1, -R10 ;  /* 0x00000001030a7824 */ /* 0x000fe200078e0a0a */
[----:B------:R-:W-:Y:S01]  /*04c0*/  SHF.R.S32.HI R3, RZ, 0x1f, R6 ;  /* 0x0000001fff037819 */ /* 0x000fe20000011406 */
[----:B------:R-:W-:Y:S01]  /*04d0*/  FMUL R11, R2, UR4 ;  /* 0x00000004020b7c20 */ /* 0x000fe20008400000 */
[----:B------:R-:W-:Y:S01]  /*04e0*/  UMOV UR4, 0x20 ;  /* 0x0000002000047882 */ /* 0x000fe20000000000 */
[----:B------:R-:W0:Y:S01]  /*04f0*/  F2I.U32.TRUNC.NTZ R13, R13 ;  /* 0x0000000d000d7305 */ /* 0x000e22000020f000 */
[----:B------:R-:W-:Y:S01]  /*0500*/  LEA.HI R3, R3, R6, RZ, 0x2 ;  /* 0x0000000603037211 */ /* 0x000fe200078f10ff */
[----:B------:R-:W-:Y:S01]  /*0510*/  IMAD R7, R10, 0x4, R7 ;  /* 0x000000040a077824 */ /* 0x000fe200078e0207 */
[----:B------:R-:W-:Y:S01]  /*0520*/  @!UP0 UMOV UR6, 0x400 ;  /* 0x0000040000068882 */ /* 0x000fe20000000000 */
[----:B------:R-:W-:-:S04]  /*0530*/  @!UP0 UIADD3 UR4, -UR4, 0x100000, URZ ;  /* 0x0010000004048890 */ /* 0x000fc8000fffe13f */
[----:B------:R-:W-:Y:S02]  /*0540*/  @!UP0 USHF.L.U32 UR5, UR4, 0xb, URZ ;  /* 0x0000000b04058899 */ /* 0x000fe4000800063f */
[----:B------:R-:W-:Y:S01]  /*0550*/  @!UP0 USHF.L.U32 UR4, UR4, 0x1, URZ ;  /* 0x0000000104048899 */ /* 0x000fe2000800063f */
[----:B------:R-:W-:Y:S01]  /*0560*/  LOP3.LUT R3, R3, 0xfffffffc, RZ, 0xc0, !PT ;  /* 0xfffffffc03037812 */ /* 0x000fe200078ec0ff */
[C---:B------:R-:W-:Y:S01]  /*0570*/  IMAD.SHL.U32 R2, R7.reuse, 0x4, RZ ;  /* 0x0000000407027824 */ /* 0x040fe200078e00ff */
[----:B--2---:R-:W-:Y:S01]  /*0580*/  ISETP.EQ.U32.AND P4, PT, R14, 0x1, PT ;  /* 0x000000010e00780c */ /* 0x004fe20003f82070 */
[----:B------:R-:W2:Y:S01]  /*0590*/  F2I.U32.TRUNC.NTZ R11, R11 ;  /* 0x0000000b000b7305 */ /* 0x000ea2000020f000 */
[----:B------:R-:W-:Y:S02]  /*05a0*/  VIADD R10, R4, 0xffffffff ;  /* 0xffffffff040a7836 */ /* 0x000fe40000000000 */
[----:B------:R-:W-:Y:S01]  /*05b0*/  IMAD.IADD R6, R6, 0x1, -R3 ;  /* 0x0000000106067824 */ /* 0x000fe200078e0a03 */
[----:B------:R-:W-:-:S02]  /*05c0*/  LOP3.LUT R5, R7, 0xc, R2, 0x78, !PT ;  /* 0x0000000c07057812 */ /* 0x000fc400078e7802 */
[----:B------:R-:W-:Y:S01]  /*05d0*/  ISETP.GE.U32.AND P5, PT, R10, 0x2, PT ;  /* 0x000000020a00780c */ /* 0x000fe20003fa6070 */
[----:B0-----:R-:W-:Y:S01]  /*05e0*/  IMAD.MOV R20, RZ, RZ, -R13 ;  /* 0x000000ffff147224 */ /* 0x001fe200078e0a0d */
[----:B-1----:R-:W-:Y:S01]  /*05f0*/  @!UP0 ULEA UR6, UR7, UR6, 0x18 ;  /* 0x0000000607068291 */ /* 0x002fe2000f8ec03f */
[C---:B------:R-:W-:Y:S01]  /*0600*/  ISETP.NE.AND P1, PT, R6.reuse, 0x3, PT ;  /* 0x000000030600780c */ /* 0x040fe20003f25270 */
[----:B------:R-:W-:Y:S01]  /*0610*/  VOTEU.ALL UP0, P0 ;  /* 0x00000000003f7886 */ /* 0x000fe20000000000 */
[----:B---3--:R-:W-:Y:S01]  /*0620*/  IMAD R2, R19, R20, R8 ;  /* 0x0000001413027224 */ /* 0x008fe200078e0208 */
[----:B------:R-:W-:Y:S02]  /*0630*/  ISETP.LT.U32.AND P0, PT, R5, 0x2, !P2 ;  /* 0x000000020500780c */ /* 0x000fe40005701070 */
[----:B------:R-:W-:Y:S01]  /*0640*/  ISETP.EQ.OR P1, PT, R6, RZ, !P1 ;  /* 0x000000ff0600720c */ /* 0x000fe20004f22670 */
[----:B--2---:R-:W-:Y:S01]  /*0650*/  IMAD.MOV R11, RZ, RZ, -R11 ;  /* 0x000000ffff0b7224 */ /* 0x004fe200078e0a0b */
[----:B------:R-:W-:-:S02]  /*0660*/  ISETP.NE.AND P3, PT, R2, R5, PT ;  /* 0x000000050200720c */ /* 0x000fc40003f65270 */
[----:B------:R-:W-:Y:S01]  /*0670*/  ISETP.EQ.AND P1, PT, R4, RZ, P1 ;  /* 0x000000ff0400720c */ /* 0x000fe20000f22270 */
[----:B-----5:R-:W-:Y:S01]  /*0680*/  IMAD R11, R12, R11, UR8 ;  /* 0x000000080c0b7e24 */ /* 0x020fe2000f8e020b */
[----:B------:R-:W-:Y:S01]  /*0690*/  ISETP.NE.AND P2, PT, R4, RZ, PT ;  /* 0x000000ff0400720c */ /* 0x000fe20003f45270 */
[----:B------:R-:W0:Y:S02]  /*06a0*/  FENCE.VIEW.ASYNC.S ;  /* 0x00000000000073c6 */ /* 0x000e240000000000 */
[----:B0-----:R0:W1:Y:S01]  /*06b0*/  @!UP0 SYNCS.EXCH.64 URZ, [UR6+0x40], UR4 ;  /* 0x00004004063f85b2 */ /* 0x0010620008000100 */
[----:B------:R-:W-:Y:S02]  /*06c0*/  SEL R4, RZ, 0x1, !P1 ;  /* 0x00000001ff047807 */ /* 0x000fe40004800000 */
[----:B------:R-:W-:Y:S02]  /*06d0*/  ISETP.EQ.OR P3, PT, R11, RZ, !P3 ;  /* 0x000000ff0b00720c */ /* 0x000fe40005f62670 */
[----:B------:R-:W-:-:S02]  /*06e0*/  SEL R4, R4, 0x2, P5 ;  /* 0x0000000204047807 */ /* 0x000fc40002800000 */
[----:B------:R-:W-:Y:S01]  /*06f0*/  PLOP3.LUT P0, PT, P0, P3, PT, 0x80, 0x0 ;  /* 0x000000000000781c */ /* 0x000fe20000707070 */
[----:B------:R0:W2:Y:S01]  /*0700*/  @!UP1 SYNCS.EXCH.64 URZ, [UR6+0x48], UR4 ;  /* 0x00004804063f95b2 */ /* 0x0000a20008000100 */
[----:B------:R-:W-:Y:S01]  /*0710*/  NOP ;  /* 0x0000000000007918 */ /* 0x000fe20000000000 */
[----:B------:R-:W-:Y:S10]  /*0720*/  @!P4 BRA `(.L_x_3) ;  /* 0x000000000008c947 */ /* 0x000ff40003800000 */
[----:B-12-4-:R-:W-:Y:S01]  /*0730*/  UCGABAR_ARV ;  /* 0x00000000000079c7 */ /* 0x016fe20008000000 */
[----:B------:R-:W-:Y:S05]  /*0740*/  BRA `(.L_x_4) ;  /* 0x0000000000047947 */ /* 0x000fea0003800000 */
.L_x_3:
[----:B-12-4-:R-:W-:Y:S01]  /*0750*/  NOP ;  /* 0x0000000000007918 */ /* 0x016fe20000000000 */
.L_x_4:
[----:B------:R-:W1:Y:S01]  /*0760*/  LDC R2, c[0x0][0x65c] ;  /* 0x00019700ff027b82 */ /* 0x000e620000000800 */
[----:B------:R-:W-:Y:S01]  /*0770*/  IMAD.MOV.U32 R3, RZ, RZ, RZ ;  /* 0x000000ffff037224 */ /* 0x000fe200078e00ff */
[----:B-1----:R-:W-:Y:S01]  /*0780*/  ISETP.NE.AND P3, PT, R2, 0x1, PT ;  /* 0x000000010200780c */ /* 0x002fe20003f65270 */
[----:B------:R-:W-:-:S12]  /*0790*/  IMAD.U32 R2, RZ, RZ, UR8 ;  /* 0x00000008ff027e24 */ /* 0x000fd8000f8e00ff */
[----:B------:R-:W1:Y:S01]  /*07a0*/  @P3 LDC R15, c[0x0][0x10] ;  /* 0x00000400ff0f3b82 */ /* 0x000e620000000800 */
[----:B------:R-:W-:Y:S02]  /*07b0*/  @P3 IMAD.MOV.U32 R9, RZ, RZ, RZ ;  /* 0x000000ffff093224 */ /* 0x000fe400078e00ff */
[----:B------:R-:W-:-:S05]  /*07c0*/  @P3 IMAD.MOV.U32 R7, RZ, RZ, RZ ;  /* 0x000000ffff073224 */ /* 0x000fca00078e00ff */
[----:B------:R-:W2:Y:S01]  /*07d0*/  @!P3 LDC R13, c[0x0][0xc] ;  /* 0x00000300ff0dbb82 */ /* 0x000ea20000000800 */
[----:B-1----:R-:W-:-:S04]  /*07e0*/  @P3 IMAD.WIDE.U32 R14, R15, UR8, R8 ;  /* 0x000000080f0e3c25 */ /* 0x002fc8000f8e0008 */
[----:B--2---:R-:W-:-:S04]  /*07f0*/  @!P3 IMAD.WIDE.U32 R12, R8, R13, R2 ;  /* 0x0000000d080cb225 */ /* 0x004fc800078e0002 */
[----:B------:R-:W-:Y:S02]  /*0800*/  @P3 IMAD.MOV.U32 R2, RZ, RZ, R14 ;  /* 0x000000ffff023224 */ /* 0x000fe400078e000e */
[----:B------:R-:W-:Y:S02]  /*0810*/  @P3 IMAD.IADD R3, R15, 0x1, R7 ;  /* 0x000000010f033824 */ /* 0x000fe400078e0207 */
[----:B------:R-:W-:Y:S02]  /*0820*/  @!P3 IMAD.MOV.U32 R2, RZ, RZ, R12 ;  /* 0x000000ffff02b224 */ /* 0x000fe400078e000c */
[----:B------:R-:W-:Y:S01]  /*0830*/  @!P3 IMAD.MOV.U32 R3, RZ, RZ, R13 ;  /* 0x000000ffff03b224 */ /* 0x000fe200078e000d */
[----:B------:R-:W-:Y:S06]  /*0840*/  @!P4 BRA `(.L_x_5) ;  /* 0x00000000000cc947 */ /* 0x000fec0003800000 */
[----:B------:R-:W-:Y:S01]  /*0850*/  UCGABAR_WAIT ;  /* 0x0000000000007dc7 */ /* 0x000fe20008000000 */
[----:B------:R-:W-:Y:S01]  /*0860*/  CCTL.IVALL ;  /* 0x00000000ff00798f */ /* 0x000fe20002000000 */
[----:B------:R-:W-:Y:S05]  /*0870*/  BRA `(.L_x_6) ;  /* 0x0000000000047947 */ /* 0x000fea0003800000 */
.L_x_5:
[----:B------:R-:W-:Y:S06]  /*0880*/  BAR.SYNC.DEFER_BLOCKING 0x0 ;  /* 0x0000000000007b1d */ /* 0x000fec0000010000 */
.L_x_6:
[----:B------:R-:W-:Y:S05]  /*0890*/  @!P2 BRA `(.L_x_7) ;  /* 0x000000740008a947 */ /* 0x000fea0003800000 */
[----:B------:R-:W-:-:S13]  /*08a0*/  ISETP.GT.U32.AND P1, PT, R10, 0x1, PT ;  /* 0x000000010a00780c */ /* 0x000fda0003f24070 */
[----:B0-----:R-:W-:Y:S05]  /*08b0*/  @P1 EXIT ;  /* 0x000000000000194d */ /* 0x001fea0003800000 */
[----:B------:R-:W-:Y:S01]  /*08c0*/  ULDC.64 UR4, c[0x0][0x650] ;  /* 0x0001940000047ab9 */ /* 0x000fe20000000a00 */
[----:B------:R-:W-:Y:S01]  /*08d0*/  PRMT R14, RZ, 0x7610, R14 ;  /* 0x00007610ff0e7816 */ /* 0x000fe2000000000e */
[----:B------:R-:W-:Y:S01]  /*08e0*/  IMAD.MOV.U32 R7, RZ, RZ, -0x1 ;  /* 0xffffffffff077424 */ /* 0x000fe200078e00ff */
[----:B------:R-:W-:Y:S01]  /*08f0*/  ISETP.GE.U32.AND P1, PT, R2, UR4, PT ;  /* 0x0000000402007c0c */ /* 0x000fe2000bf26070 */
[----:B------:R-:W-:Y:S02]  /*0900*/  IMAD.MOV.U32 R10, RZ, RZ, -0x1 ;  /* 0xffffffffff0a7424 */ /* 0x000fe400078e00ff */
[----:B------:R-:W-:Y:S01]  /*0910*/  IMAD.MOV.U32 R6, RZ, RZ, -0x1 ;  /* 0xffffffffff067424 */ /* 0x000fe200078e00ff */
[----:B------:R-:W-:-:S13]  /*0920*/  ISETP.GE.U32.AND.EX P1, PT, R3, UR5, PT, P1 ;  /* 0x0000000503007c0c */ /* 0x000fda000bf26110 */
[----:B------:R-:W-:Y:S05]  /*0930*/  @P1 BRA `(.L_x_8) ;  /* 0x0000000400281947 */ /* 0x000fea0003800000 */
[----:B------:R-:W0:Y:S01]  /*0940*/  LDC.64 R22, c[0x0][0x628] ;  /* 0x00018a00ff167b82 */ /* 0x000e220000000a00 */
[----:B------:R-:W-:Y:S02]  /*0950*/  IMAD.MOV.U32 R6, RZ, RZ, R2 ;  /* 0x000000ffff067224 */ /* 0x000fe400078e0002 */
[----:B------:R-:W-:-:S05]  /*0960*/  IMAD.MOV.U32 R7, RZ, RZ, R3 ;  /* 0x000000ffff077224 */ /* 0x000fca00078e0003 */
[----:B------:R-:W1:Y:S08]  /*0970*/  LDC R10, c[0x0][0x630] ;  /* 0x00018c00ff0a7b82 */ /* 0x000e700000000800 */
[----:B------:R-:W2:Y:S01]  /*0980*/  LDC.64 R24, c[0x0][0x620] ;  /* 0x00018800ff187b82 */ /* 0x000ea20000000a00 */
[----:B0-----:R-:W-:-:S04]  /*0990*/  ISETP.NE.U32.AND P1, PT, R22, RZ, PT ;  /* 0x000000ff1600720c */ /* 0x001fc80003f25070 */
[----:B------:R-:W-:-:S13]  /*09a0*/  ISETP.NE.AND.EX P1, PT, R23, RZ, PT, P1 ;  /* 0x000000ff1700720c */ /* 0x000fda0003f25310 */
[----:B-12---:R-:W-:Y:S05]  /*09b0*/  @!P1 BRA `(.L_x_9) ;  /* 0x0000000000289947 */ /* 0x006fea0003800000 */
[----:B------:R-:W0:Y:S02]  /*09c0*/  LDC R15, c[0x0][0x634] ;  /* 0x00018d00ff0f7b82 */ /* 0x000e240000000800 */
[----:B0-----:R-:W-:-:S05]  /*09d0*/  IADD3 R15, P1, R2, R15, RZ ;  /* 0x0000000f020f7210 */ /* 0x001fca0007f3e0ff */
[----:B------:R-:W-:-:S04]  /*09e0*/  IMAD.X R17, RZ, RZ, R3, P1 ;  /* 0x000000ffff117224 */ /* 0x000fc800008e0603 */
[----:B------:R-:W-:-:S04]  /*09f0*/  IMAD.WIDE.U32 R6, R17, R22, RZ ;  /* 0x0000001611067225 */ /* 0x000fc800078e00ff */
[----:B------:R-:W-:-:S04]  /*0a00*/  IMAD.WIDE.U32 R12, P1, R15, R23, R6 ;  /* 0x000000170f0c7225 */ /* 0x000fc80007820006 */
[----:B------:R-:W-:-:S04]  /*0a10*/  IMAD.WIDE.U32 R6, R15, R22, RZ ;  /* 0x000000160f067225 */ /* 0x000fc800078e00ff */
[----:B------:R-:W-:Y:S01]  /*0a20*/  IMAD.X R15, RZ, RZ, RZ, P1 ;  /* 0x000000ffff0f7224 */ /* 0x000fe200008e06ff */
[----:B------:R-:W-:Y:S01]  /*0a30*/  IADD3 RZ, P1, R7, R12, RZ ;  /* 0x0000000c07ff7210 */ /* 0x000fe20007f3e0ff */
[----:B------:R-:W-:-:S04]  /*0a40*/  IMAD.MOV.U32 R14, RZ, RZ, R13 ;  /* 0x000000ffff0e7224 */ /* 0x000fc800078e000d */
[----:B------:R-:W-:-:S08]  /*0a50*/  IMAD.WIDE.U32.X R6, R17, R23, R14, P1 ;  /* 0x0000001711067225 */ /* 0x000fd000008e040e */
.L_x_9:
[----:B------:R-:W0:Y:S01]  /*0a60*/  LDC.64 R22, c[0x0][0x640] ;  /* 0x00019000ff167b82 */ /* 0x000e220000000a00 */
[--C-:B------:R-:W-:Y:S01]  /*0a70*/  SHF.R.U64 R26, R6, R10, R7.reuse ;  /* 0x0000000a061a7219 */ /* 0x100fe20000001207 */
[----:B------:R-:W-:Y:S01]  /*0a80*/  IMAD R20, R19, R20, R8 ;  /* 0x0000001413147224 */ /* 0x000fe200078e0208 */
[----:B------:R-:W-:Y:S01]  /*0a90*/  SHF.R.U32.HI R6, RZ, R10, R7 ;  /* 0x0000000aff067219 */ /* 0x000fe20000011607 */
[----:B------:R-:W-:Y:S01]  /*0aa0*/  IMAD.MOV.U32 R19, RZ, RZ, 0x1 ;  /* 0x00000001ff137424 */ /* 0x000fe200078e00ff */
[----:B------:R-:W-:-:S03]  /*0ab0*/  IADD3 R9, P1, RZ, -R26, RZ ;  /* 0x8000001aff097210 */ /* 0x000fc60007f3e0ff */
[----:B------:R-:W1:Y:S02]  /*0ac0*/  LDC R12, c[0x0][0x618] ;  /* 0x00018600ff0c7b82 */ /* 0x000e640000000800 */
[----:B------:R-:W-:-:S04]  /*0ad0*/  IMAD.X R7, RZ, RZ, ~R6, P1 ;  /* 0x000000ffff077224 */ /* 0x000fc800008e0e06 */
[-C--:B------:R-:W-:Y:S02]  /*0ae0*/  IMAD R10, R7, R24.reuse, RZ ;  /* 0x00000018070a7224 */ /* 0x080fe400078e02ff */
[----:B------:R-:W2:Y:S01]  /*0af0*/  LDC R16, c[0x0][0x608] ;  /* 0x00018200ff107b82 */ /* 0x000ea20000000800 */
[----:B------:R-:W-:-:S04]  /*0b00*/  IMAD.WIDE.U32 R6, R9, R24, R2 ;  /* 0x0000001809067225 */ /* 0x000fc800078e0002 */
[----:B------:R-:W-:-:S03]  /*0b10*/  IMAD R9, R9, R25, R10 ;  /* 0x0000001909097224 */ /* 0x000fc600078e020a */
[----:B------:R-:W3:Y:S01]  /*0b20*/  LDC R18, c[0x0][0x658] ;  /* 0x00019600ff127b82 */ /* 0x000ee20000000800 */
[----:B------:R-:W-:Y:S01]  /*0b30*/  IMAD.IADD R7, R7, 0x1, R9 ;  /* 0x0000000107077824 */ /* 0x000fe200078e0209 */
[----:B0-----:R-:W-:Y:S01]  /*0b40*/  ISETP.NE.U32.AND P1, PT, R22, RZ, PT ;  /* 0x000000ff1600720c */ /* 0x001fe20003f25070 */
[----:B------:R-:W-:-:S03]  /*0b50*/  IMAD.MOV.U32 R9, RZ, RZ, -0x1 ;  /* 0xffffffffff097424 */ /* 0x000fc600078e00ff */
[----:B------:R-:W-:Y:S02]  /*0b60*/  ISETP.NE.AND.EX P1, PT, R23, RZ, PT, P1 ;  /* 0x000000ff1700720c */ /* 0x000fe40003f25310 */
[----:B------:R-:W0:Y:S01]  /*0b70*/  LDC R17, c[0x0][0x600] ;  /* 0x00018000ff117b82 */ /* 0x000e220000000800 */
[-CC-:B-1----:R-:W-:Y:S02]  /*0b80*/  SHF.R.U64 R14, R6, R12.reuse, R7.reuse ;  /* 0x0000000c060e7219 */ /* 0x182fe40000001207 */
[----:B------:R-:W-:-:S05]  /*0b90*/  SHF.R.U32.HI R7, RZ, R12, R7 ;  /* 0x0000000cff077219 */ /* 0x000fca0000011607 */
[----:B------:R-:W1:Y:S01]  /*0ba0*/  LDC R21, c[0x0][0x648] ;  /* 0x00019200ff157b82 */ /* 0x000e620000000800 */
[-CC-:B--2---:R-:W-:Y:S02]  /*0bb0*/  SHF.R.U64 R27, R14, R16.reuse, R7.reuse ;  /* 0x000000100e1b7219 */ /* 0x184fe40000001207 */
[----:B------:R-:W-:-:S05]  /*0bc0*/  SHF.R.U32.HI R7, RZ, R16, R7 ;  /* 0x00000010ff077219 */ /* 0x000fca0000011607 */
[----:B------:R-:W2:Y:S01]  /*0bd0*/  LDC R25, c[0x0][0x638] ;  /* 0x00018e00ff197b82 */ /* 0x000ea20000000800 */
[-C--:B---3--:R-:W-:Y:S02]  /*0be0*/  SHF.L.U32 R6, R9, R18.reuse, RZ ;  /* 0x0000001209067219 */ /* 0x088fe400000006ff */
[--C-:B------:R-:W-:Y:S02]  /*0bf0*/  SHF.R.U64 R16, R27, R18, R7.reuse ;  /* 0x000000121b107219 */ /* 0x100fe40000001207 */
[----:B------:R-:W-:Y:S02]  /*0c00*/  LOP3.LUT R10, RZ, R6, RZ, 0x33, !PT ;  /* 0x00000006ff0a7212 */ /* 0x000fe400078e33ff */
[----:B------:R-:W-:Y:S01]  /*0c10*/  SHF.R.U32.HI R7, RZ, R18, R7 ;  /* 0x00000012ff077219 */ /* 0x000fe20000011607 */
[----:B------:R-:W3:Y:S01]  /*0c20*/  LDC R24, c[0x0][0x610] ;  /* 0x00018400ff187b82 */ /* 0x000ee20000000800 */
[----:B------:R-:W-:Y:S01]  /*0c30*/  IMAD.MOV.U32 R6, RZ, RZ, R16 ;  /* 0x000000ffff067224 */ /* 0x000fe200078e0010 */
[----:B------:R-:W-:Y:S06]  /*0c40*/  @!P1 BRA `(.L_x_10) ;  /* 0x0000000000289947 */ /* 0x000fec0003800000 */
[----:B------:R-:W4:Y:S02]  /*0c50*/  LDC R13, c[0x0][0x64c] ;  /* 0x00019300ff0d7b82 */ /* 0x000f240000000800 */
[----:B----4-:R-:W-:-:S05]  /*0c60*/  IADD3 R13, P1, R16, R13, RZ ;  /* 0x0000000d100d7210 */ /* 0x010fca0007f3e0ff */
        /* <DEDUP_REMOVED lines=8> */
.L_x_10:
[----:B-1----:R-:W-:Y:S01]  /*0cf0*/  SHF.R.U64 R8, R6, R21, R7 ;  /* 0x0000001506087219 */ /* 0x002fe20000001207 */
[----:B0-----:R-:W-:Y:S01]  /*0d00*/  VIADD R9, R17, 0xffffffff ;  /* 0xffffffff11097836 */ /* 0x001fe20000000000 */
[----:B------:R-:W-:Y:S02]  /*0d10*/  SHF.L.U32 R6, R19, R18, RZ ;  /* 0x0000001213067219 */ /* 0x000fe400000006ff */
[----:B------:R-:W-:Y:S01]  /*0d20*/  LOP3.LUT R7, R27, R10, RZ, 0xc0, !PT ;  /* 0x0000000a1b077212 */ /* 0x000fe200078ec0ff */
[----:B------:R-:W-:Y:S01]  /*0d30*/  IMAD.MOV R10, RZ, RZ, -R8 ;  /* 0x000000ffff0a7224 */ /* 0x000fe200078e0a08 */
[----:B------:R-:W-:Y:S02]  /*0d40*/  SEL R11, R11, R20, !P3 ;  /* 0x000000140b0b7207 */ /* 0x000fe40005800000 */
[----:B------:R-:W-:Y:S01]  /*0d50*/  LOP3.LUT R9, R14, R9, RZ, 0xc0, !PT ;  /* 0x000000090e097212 */ /* 0x000fe200078ec0ff */
[----:B------:R-:W-:Y:S02]  /*0d60*/  IMAD R8, R6, R8, R7 ;  /* 0x0000000806087224 */ /* 0x000fe400078e0207 */
[----:B--2---:R-:W-:-:S02]  /*0d70*/  IMAD R6, R10, R25, R16 ;  /* 0x000000190a067224 */ /* 0x004fc400078e0210 */
[----:B---3--:R-:W-:Y:S02]  /*0d80*/  IMAD R11, R8, R24, R11 ;  /* 0x00000018080b7224 */ /* 0x008fe400078e020b */
[----:B------:R-:W-:Y:S02]  /*0d90*/  IMAD R6, R6, R17, R9 ;  /* 0x0000001106067224 */ /* 0x000fe400078e0209 */
[----:B------:R-:W-:-:S03]  /*0da0*/  IMAD.MOV.U32 R14, RZ, RZ, 0x1 ;  /* 0x00000001ff0e7424 */ /* 0x000fc600078e00ff */
[----:B------:R-:W-:Y:S02]  /*0db0*/  SEL R10, R6, R11, !P3 ;  /* 0x0000000b060a7207 */ /* 0x000fe40005800000 */
[----:B------:R-:W-:Y:S01]  /*0dc0*/  SEL R7, R11, R6, !P3 ;  /* 0x000000060b077207 */ /* 0x000fe20005800000 */
[----:B------:R-:W-:-:S07]  /*0dd0*/  IMAD.MOV.U32 R6, RZ, RZ, R26 ;  /* 0x000000ffff067224 */ /* 0x000fce00078e001a */
.L_x_8:
[----:B------:R-:W-:-:S08]  /*0de0*/  NOP ;  /* 0x0000000000007918 */ /* 0x000fd00000000000 */
[----:B------:R-:W0:Y:S02]  /*0df0*/  USETMAXREG.TRY_ALLOC.CTAPOOL UP0, 0xe8 ;  /* 0x000000e8000079c8 */ /* 0x000e240008000600 */
[----:B0-----:R-:W-:-:S13]  /*0e00*/  PLOP3.LUT P1, PT, PT, PT, UP0, 0x80, 0x0 ;  /* 0x000000000000781c */ /* 0x001fda0003f2f008 */
[----:B------:R-:W-:Y:S05]  /*0e10*/  @!P1 BRA `(.L_x_8) ;  /* 0xfffffffc00f09947 */ /* 0x000fea000383ffff */
[----:B------:R-:W-:Y:S01]  /*0e20*/  ULDC.64 UR4, c[0x0][0x598] ;  /* 0x0001660000047ab9 */ /* 0x000fe20000000a00 */
[----:B------:R-:W-:Y:S01]  /*0e30*/  ULDC.64 UR18, c[0x0][0x208] ;  /* 0x0000820000127ab9 */ /* 0x000fe20000000a00 */
[----:B------:R-:W-:-:S04]  /*0e40*/  ISETP.NE.U32.AND P1, PT, RZ, UR4, PT ;  /* 0x00000004ff007c0c */ /* 0x000fc8000bf25070 */
[----:B------:R-:W-:-:S13]  /*0e50*/  ISETP.NE.AND.EX P1, PT, RZ, UR5, PT, P1 ;  /* 0x00000005ff007c0c */ /* 0x000fda000bf25310 */
[----:B------:R-:W-:Y:S05]  /*0e60*/  @!P1 BRA `(.L_x_11) ;  /* 0x00000000001c9947 */ /* 0x000fea0003800000 */
[----:B------:R-:W0:Y:S02]  /*0e70*/  LDC.64 R8, c[0x0][0x598] ;  /* 0x00016600ff087b82 */ /* 0x000e240000000a00 */
[----:B0-----:R-:W2:Y:S02]  /*0e80*/  LDG.E.64 R8, desc[UR18][R8.64] ;  /* 0x0000001208087981 */ /* 0x001ea4000c1e1b00 */
[----:B--2---:R-:W-:-:S04]  /*0e90*/  ISETP.NE.U32.AND P1, PT, R8, RZ, PT ;  /* 0x000000ff0800720c */ /* 0x004fc80003f25070 */
[----:B------:R-:W-:-:S13]  /*0ea0*/  ISETP.NE.AND.EX P1, PT, R9, RZ, PT, P1 ;  /* 0x000000ff0900720c */ /* 0x000fda0003f25310 */
[----:B------:R-:W-:Y:S05]  /*0eb0*/  @!P1 BRA `(.L_x_11) ;  /* 0x0000000000089947 */ /* 0x000fea0003800000 */
[----:B------:R0:W5:Y:S01]  /*0ec0*/  LD.E R8, desc[UR18][R8.64] ;  /* 0x0000001208087980 */ /* 0x000162000c101900 */
[----:B------:R-:W-:Y:S05]  /*0ed0*/  BRA `(.L_x_12) ;  /* 0x0000000000207947 */ /* 0x000fea0003800000 */
.L_x_11:
[----:B------:R-:W-:Y:S02]  /*0ee0*/  ULDC.64 UR4, c[0x0][0x588] ;  /* 0x0001620000047ab9 */ /* 0x000fe40000000a00 */
[----:B------:R-:W-:-:S04]  /*0ef0*/  ISETP.NE.U32.AND P1, PT, RZ, UR4, PT ;  /* 0x00000004ff007c0c */ /* 0x000fc8000bf25070 */
[----:B------:R-:W-:-:S13]  /*0f00*/  ISETP.NE.AND.EX P1, PT, RZ, UR5, PT, P1 ;  /* 0x00000005ff007c0c */ /* 0x000fda000bf25310 */
[----:B------:R-:W-:Y:S05]  /*0f10*/  @!P1 BRA `(.L_x_13) ;  /* 0x00000000000c9947 */ /* 0x000fea0003800000 */
[----:B------:R-:W0:Y:S02]  /*0f20*/  LDC.64 R8, c[0x0][0x588] ;  /* 0x00016200ff087b82 */ /* 0x000e240000000a00 */
[----:B0-----:R1:W5:Y:S01]  /*0f30*/  LDG.E R8, desc[UR18][R8.64] ;  /* 0x0000001208087981 */ /* 0x001362000c1e1900 */
[----:B------:R-:W-:Y:S05]  /*0f40*/  BRA `(.L_x_12) ;  /* 0x0000000000047947 */ /* 0x000fea0003800000 */
.L_x_13:
[----:B------:R-:W2:Y:S02]  /*0f50*/  LDC R8, c[0x0][0x580] ;  /* 0x00016000ff087b82 */ /* 0x000ea40000000800 */
.L_x_12:
[----:B------:R-:W-:Y:S02]  /*0f60*/  ULDC.64 UR4, c[0x0][0x5a0] ;  /* 0x0001680000047ab9 */ /* 0x000fe40000000a00 */
[----:B------:R-:W-:-:S04]  /*0f70*/  ISETP.NE.U32.AND P1, PT, RZ, UR4, PT ;  /* 0x00000004ff007c0c */ /* 0x000fc8000bf25070 */
[----:B------:R-:W-:-:S13]  /*0f80*/  ISETP.NE.AND.EX P1, PT, RZ, UR5, PT, P1 ;  /* 0x00000005ff007c0c */ /* 0x000fda000bf25310 */
[----:B------:R-:W-:Y:S05]  /*0f90*/  @!P1 BRA `(.L_x_14) ;  /* 0x00000000001c9947 */ /* 0x000fea0003800000 */
[----:B------:R-:W3:Y:S02]  /*0fa0*/  LDC.64 R12, c[0x0][0x5a0] ;  /* 0x00016800ff0c7b82 */ /* 0x000ee40000000a00 */
[----:B---3--:R-:W3:Y:S02]  /*0fb0*/  LDG.E.64 R12, desc[UR18][R12.64] ;  /* 0x000000120c0c7981 */ /* 0x008ee4000c1e1b00 */
[----:B---3--:R-:W-:-:S04]  /*0fc0*/  ISETP.NE.U32.AND P1, PT, R12, RZ, PT ;  /* 0x000000ff0c00720c */ /* 0x008fc80003f25070 */
[----:B------:R-:W-:-:S13]  /*0fd0*/  ISETP.NE.AND.EX P1, PT, R13, RZ, PT, P1 ;  /* 0x000000ff0d00720c */ /* 0x000fda0003f25310 */
[----:B------:R-:W-:Y:S05]  /*0fe0*/  @!P1 BRA `(.L_x_14) ;  /* 0x0000000000089947 */ /* 0x000fea0003800000 */
[----:B01----:R0:W5:Y:S01]  /*0ff0*/  LD.E R9, desc[UR18][R12.64] ;  /* 0x000000120c097980 */ /* 0x003162000c101900 */
[----:B------:R-:W-:Y:S05]  /*1000*/  BRA `(.L_x_15) ;  /* 0x0000000000207947 */ /* 0x000fea0003800000 */
.L_x_14:
[----:B------:R-:W-:Y:S02]  /*1010*/  ULDC.64 UR4, c[0x0][0x590] ;  /* 0x0001640000047ab9 */ /* 0x000fe40000000a00 */
[----:B------:R-:W-:-:S04]  /*1020*/  ISETP.NE.U32.AND P1, PT, RZ, UR4, PT ;  /* 0x00000004ff007c0c */ /* 0x000fc8000bf25070 */
[----:B------:R-:W-:-:S13]  /*1030*/  ISETP.NE.AND.EX P1, PT, RZ, UR5, PT, P1 ;  /* 0x00000005ff007c0c */ /* 0x000fda000bf25310 */
[----:B------:R-:W-:Y:S05]  /*1040*/  @!P1 BRA `(.L_x_16) ;  /* 0x00000000000c9947 */ /* 0x000fea0003800000 */
[----:B------:R-:W0:Y:S02]  /*1050*/  LDC.64 R12, c[0x0][0x590] ;  /* 0x00016400ff0c7b82 */ /* 0x000e240000000a00 */
[----:B01----:R1:W5:Y:S01]  /*1060*/  LDG.E R9, desc[UR18][R12.64] ;  /* 0x000000120c097981 */ /* 0x003362000c1e1900 */
[----:B------:R-:W-:Y:S05]  /*1070*/  BRA `(.L_x_15) ;  /* 0x0000000000047947 */ /* 0x000fea0003800000 */
.L_x_16:
[----:B01----:R-:W3:Y:S02]  /*1080*/  LDC R9, c[0x0][0x584] ;  /* 0x00016100ff097b82 */ /* 0x003ee40000000800 */
.L_x_15:
[----:B------:R-:W-:-:S13]  /*1090*/  LOP3.LUT P1, RZ, R14, 0xff, RZ, 0xc0, !PT ;  /* 0x000000ff0eff7812 */ /* 0x000fda000782c0ff */
[----:B------:R-:W-:Y:S05]  /*10a0*/  @!P1 EXIT ;  /* 0x000000000000994d */ /* 0x000fea0003800000 */
[----:B------:R-:W-:Y:S01]  /*10b0*/  ULDC UR4, c[0x0][0x28c] ;  /* 0x0000a30000047ab9 */ /* 0x000fe20000000800 */
[----:B------:R-:W-:Y:S01]  /*10c0*/  LOP3.LUT R143, R4, 0x1, RZ, 0xfc, !PT ;  /* 0x00000001048f7812 */ /* 0x000fe200078efcff */
[----:B------:R-:W-:-:S04]  /*10d0*/  UIADD3 UR4, UR4, 0x1f, URZ ;  /* 0x0000001f04047890 */ /* 0x000fc8000fffe03f */
[----:B------:R-:W-:-:S04]  /*10e0*/  USHF.R.S32.HI UR5, URZ, 0x1f, UR4 ;  /* 0x0000001f3f057899 */ /* 0x000fc80008011404 */
[----:B------:R-:W-:-:S03]  /*10f0*/  ULEA.HI UR5, UR5, UR4, URZ, 0x5 ;  /* 0x0000000405057291 */ /* 0x000fc6000f8f283f */
[----:B------:R-:W-:Y:S01]  /*1100*/  UMOV UR4, URZ ;  /* 0x0000003f00047c82 */ /* 0x000fe20008000000 */
[----:B------:R-:W-:-:S03]  /*1110*/  USHF.R.S32.HI UR9, URZ, 0x5, UR5 ;  /* 0x000000053f097899 */ /* 0x000fc60008011405 */
[----:B------:R-:W-:-:S09]  /*1120*/  UMOV UR5, URZ ;  /* 0x0000003f00057c82 */ /* 0x000fd20008000000 */
.L_x_171:
[----:B------:R-:W-:Y:S01]  /*1130*/  LOP3.LUT R11, R0, 0x80, RZ, 0xc0, !PT ;  /* 0x00000080000b7812 */ /* 0x000fe200078ec0ff */
[----:B------:R-:W4:Y:S01]  /*1140*/  S2UR UR13, SR_CgaCtaId ;  /* 0x00000000000d79c3 */ /* 0x000f220000008800 */
[----:B------:R-:W-:Y:S01]  /*1150*/  UMOV UR12, 0x400 ;  /* 0x00000400000c7882 */ /* 0x000fe20000000000 */
[----:B------:R-:W-:Y:S01]  /*1160*/  UMOV UR6, URZ ;  /* 0x0000003f00067c82 */ /* 0x000fe20008000000 */
[----:B------:R-:W-:Y:S01]  /*1170*/  SHF.R.U32.HI R11, RZ, 0x7, R11 ;  /* 0x00000007ff0b7819 */ /* 0x000fe2000001160b */
[----:B------:R-:W-:Y:S01]  /*1180*/  UMOV UR7, URZ ;  /* 0x0000003f00077c82 */ /* 0x000fe20008000000 */
[----:B------:R-:W-:Y:S01]  /*1190*/  UMOV UR16, UR5 ;  /* 0x0000000500107c82 */ /* 0x000fe20008000000 */
[----:B------:R-:W-:Y:S02]  /*11a0*/  CS2R R16, SRZ ;  /* 0x0000000000107805 */ /* 0x000fe4000001ff00 */
[----:B------:R-:W-:Y:S01]  /*11b0*/  CS2R R14, SRZ ;  /* 0x00000000000e7805 */ /* 0x000fe2000001ff00 */
[----:B01----:R-:W0:Y:S01]  /*11c0*/  LDC R12, c[0x0][0x28c] ;  /* 0x0000a300ff0c7b82 */ /* 0x003e220000000800 */
[----:B------:R-:W1:Y:S01]  /*11d0*/  SHFL.IDX PT, R11, R11, RZ, 0x1f ;  /* 0x00001fff0b0b7589 */ /* 0x000e6200000e0000 */
[----:B------:R-:W-:-:S02]  /*11e0*/  CS2R R18, SRZ ;  /* 0x0000000000127805 */ /* 0x000fc4000001ff00 */
[----:B------:R-:W-:Y:S02]  /*11f0*/  CS2R R20, SRZ ;  /* 0x0000000000147805 */ /* 0x000fe4000001ff00 */
[----:B------:R-:W-:Y:S02]  /*1200*/  CS2R R22, SRZ ;  /* 0x0000000000167805 */ /* 0x000fe4000001ff00 */
[----:B------:R-:W-:Y:S02]  /*1210*/  CS2R R88, SRZ ;  /* 0x0000000000587805 */ /* 0x000fe4000001ff00 */
[----:B------:R-:W-:Y:S02]  /*1220*/  CS2R R90, SRZ ;  /* 0x00000000005a7805 */ /* 0x000fe4000001ff00 */
[----:B------:R-:W-:Y:S02]  /*1230*/  CS2R R92, SRZ ;  /* 0x00000000005c7805 */ /* 0x000fe4000001ff00 */
        /* <DEDUP_REMOVED lines=16> */
[----:B0-----:R-:W-:Y:S02]  /*1340*/  ISETP.GE.AND P1, PT, R12, 0x1, PT ;  /* 0x000000010c00780c */ /* 0x001fe40003f26270 */
[----:B------:R-:W-:Y:S02]  /*1350*/  CS2R R126, SRZ ;  /* 0x00000000007e7805 */ /* 0x000fe4000001ff00 */
[----:B-1----:R-:W-:-:S02]  /*1360*/  R2UR UR8, R11 ;  /* 0x000000000b0872ca */ /* 0x002fc400000e0000 */
[----:B------:R-:W-:Y:S02]  /*1370*/  CS2R R128, SRZ ;  /* 0x0000000000807805 */ /* 0x000fe4000001ff00 */
[----:B------:R-:W-:Y:S02]  /*1380*/  CS2R R130, SRZ ;  /* 0x0000000000827805 */ /* 0x000fe4000001ff00 */
[----:B------:R-:W-:Y:S02]  /*1390*/  CS2R R132, SRZ ;  /* 0x0000000000847805 */ /* 0x000fe4000001ff00 */
[----:B------:R-:W-:Y:S02]  /*13a0*/  CS2R R134, SRZ ;  /* 0x0000000000867805 */ /* 0x000fe4000001ff00 */
[----:B------:R-:W-:Y:S02]  /*13b0*/  CS2R R136, SRZ ;  /* 0x0000000000887805 */ /* 0x000fe4000001ff00 */
[----:B------:R-:W-:-:S02]  /*13c0*/  CS2R R138, SRZ ;  /* 0x00000000008a7805 */ /* 0x000fc4000001ff00 */
[----:B------:R-:W-:Y:S01]  /*13d0*/  CS2R R140, SRZ ;  /* 0x00000000008c7805 */ /* 0x000fe2000001ff00 */
[----:B------:R-:W-:Y:S01]  /*13e0*/  IMAD.U32 R144, RZ, RZ, UR4 ;  /* 0x00000004ff907e24 */ /* 0x000fe2000f8e00ff */
[----:B--23--:R-:W-:Y:S02]  /*13f0*/  CS2R R24, SRZ ;  /* 0x0000000000187805 */ /* 0x00cfe4000001ff00 */
[----:B------:R-:W-:Y:S02]  /*1400*/  CS2R R26, SRZ ;  /* 0x00000000001a7805 */ /* 0x000fe4000001ff00 */
[----:B------:R-:W-:Y:S02]  /*1410*/  CS2R R28, SRZ ;  /* 0x00000000001c7805 */ /* 0x000fe4000001ff00 */
[----:B------:R-:W-:Y:S01]  /*1420*/  CS2R R30, SRZ ;  /* 0x00000000001e7805 */ /* 0x000fe2000001ff00 */
[----:B------:R-:W-:Y:S01]  /*1430*/  ULEA.HI UR10, UR8, UR8, URZ, 0x1 ;  /* 0x00000008080a7291 */ /* 0x000fe2000f8f083f */
[----:B------:R-:W-:-:S02]  /*1440*/  CS2R R32, SRZ ;  /* 0x0000000000207805 */ /* 0x000fc4000001ff00 */
[----:B------:R-:W-:Y:S02]  /*1450*/  CS2R R34, SRZ ;  /* 0x0000000000227805 */ /* 0x000fe4000001ff00 */
[----:B------:R-:W-:Y:S01]  /*1460*/  CS2R R36, SRZ ;  /* 0x0000000000247805 */ /* 0x000fe2000001ff00 */
[----:B------:R-:W-:Y:S01]  /*1470*/  ULOP3.LUT UR11, UR10, 0x1ffffe, URZ, 0xc0, !UPT ;  /* 0x001ffffe0a0b7892 */ /* 0x000fe2000f8ec03f */
[----:B------:R-:W-:Y:S01]  /*1480*/  CS2R R38, SRZ ;  /* 0x0000000000267805 */ /* 0x000fe2000001ff00 */
[----:B----4-:R-:W-:Y:S01]  /*1490*/  ULEA UR10, UR13, UR12, 0x18 ;  /* 0x0000000c0d0a7291 */ /* 0x010fe2000f8ec03f */
[----:B------:R-:W-:Y:S01]  /*14a0*/  CS2R R40, SRZ ;  /* 0x0000000000287805 */ /* 0x000fe2000001ff00 */
[----:B------:R-:W-:Y:S01]  /*14b0*/  UIADD3 UR11, UR8, -UR11, URZ ;  /* 0x8000000b080b7290 */ /* 0x000fe2000fffe03f */
[----:B------:R-:W-:Y:S02]  /*14c0*/  CS2R R42, SRZ ;  /* 0x00000000002a7805 */ /* 0x000fe4000001ff00 */
[----:B------:R-:W-:Y:S01]  /*14d0*/  CS2R R44, SRZ ;  /* 0x00000000002c7805 */ /* 0x000fe2000001ff00 */
[----:B------:R-:W-:Y:S01]  /*14e0*/  UMOV UR8, URZ ;  /* 0x0000003f00087c82 */ /* 0x000fe20008000000 */
[----:B------:R-:W-:Y:S01]  /*14f0*/  ULEA UR11, UR11, UR10, 0xb ;  /* 0x0000000a0b0b7291 */ /* 0x000fe2000f8e583f */
[----:B------:R-:W-:-:S02]  /*1500*/  CS2R R46, SRZ ;  /* 0x00000000002e7805 */ /* 0x000fc4000001ff00 */
[----:B------:R-:W-:Y:S02]  /*1510*/  CS2R R48, SRZ ;  /* 0x0000000000307805 */ /* 0x000fe4000001ff00 */
[----:B------:R-:W-:Y:S01]  /*1520*/  CS2R R50, SRZ ;  /* 0x0000000000327805 */ /* 0x000fe2000001ff00 */
[----:B------:R-:W-:Y:S01]  /*1530*/  UIADD3 UR11, UR11, 0x100, URZ ;  /* 0x000001000b0b7890 */ /* 0x000fe2000fffe03f */
[----:B------:R-:W-:Y:S02]  /*1540*/  CS2R R52, SRZ ;  /* 0x0000000000347805 */ /* 0x000fe4000001ff00 */
[----:B------:R-:W-:Y:S02]  /*1550*/  CS2R R54, SRZ ;  /* 0x0000000000367805 */ /* 0x000fe4000001ff00 */
[----:B------:R-:W-:Y:S01]  /*1560*/  CS2R R56, SRZ ;  /* 0x0000000000387805 */ /* 0x000fe2000001ff00 */
[----:B------:R-:W-:Y:S01]  /*1570*/  USHF.R.U32.HI UR11, URZ, 0x4, UR11 ;  /* 0x000000043f0b7899 */ /* 0x000fe2000801160b */
[----:B------:R-:W-:-:S02]  /*1580*/  CS2R R58, SRZ ;  /* 0x00000000003a7805 */ /* 0x000fc4000001ff00 */
[----:B------:R-:W-:Y:S02]  /*1590*/  CS2R R60, SRZ ;  /* 0x00000000003c7805 */ /* 0x000fe4000001ff00 */
[----:B------:R-:W-:Y:S01]  /*15a0*/  CS2R R62, SRZ ;  /* 0x00000000003e7805 */ /* 0x000fe2000001ff00 */
[----:B------:R-:W-:Y:S01]  /*15b0*/  ULOP3.LUT UR11, UR11, 0x3fff, URZ, 0xc0, !UPT ;  /* 0x00003fff0b0b7892 */ /* 0x000fe2000f8ec03f */
        /* <DEDUP_REMOVED lines=11> */
[----:B------:R-:W-:Y:S01]  /*1670*/  CS2R R86, SRZ ;  /* 0x0000000000567805 */ /* 0x000fe2000001ff00 */
[----:B------:R-:W-:Y:S06]  /*1680*/  @!P1 BRA `(.L_x_17) ;  /* 0x0000000800189947 */ /* 0x000fec0003800000 */
[----:B------:R-:W-:-:S13]  /*1690*/  ISETP.NE.AND P2, PT, R143, 0x3, PT ;  /* 0x000000038f00780c */ /* 0x000fda0003f45270 */
[----:B------:R-:W-:Y:S05]  /*16a0*/  @!P2 BRA `(.L_x_18) ;  /* 0x000000000004a947 */ /* 0x000fea0003800000 */
[----:B------:R-:W-:Y:S01]  /*16b0*/  BPT.TRAP 0x1 ;  /* 0x000000040000795c */ /* 0x000fe20000300000 */
.L_x_18:
[----:B------:R-:W-:Y:S01]  /*16c0*/  ULEA UR6, UR5, UR10, 0x3 ;  /* 0x0000000a05067291 */ /* 0x000fe2000f8e183f */
[----:B------:R-:W-:-:S05]  /*16d0*/  IMAD.U32 R11, RZ, RZ, UR4 ;  /* 0x00000004ff0b7e24 */ /* 0x000fca000f8e00ff */
[----:B------:R-:W-:-:S04]  /*16e0*/  SHF.L.U32 R11, R11, 0x1f, RZ ;  /* 0x0000001f0b0b7819 */ /* 0x000fc800000006ff */
[----:B------:R0:W1:Y:S01]  /*16f0*/  SYNCS.PHASECHK.TRANS64.TRYWAIT P1, [UR6], R11 ;  /* 0x0000000bff0075a7 */ /* 0x0000620008020146 */
[----:B------:R-:W-:Y:S05]  /*1700*/  @!P2 BRA `(.L_x_19) ;  /* 0x000000000004a947 */ /* 0x000fea0003800000 */
[----:B------:R-:W-:Y:S01]  /*1710*/  BPT.TRAP 0x1 ;  /* 0x000000040000795c */ /* 0x000fe20000300000 */
.L_x_19:
[----:B-1----:R-:W-:Y:S05]  /*1720*/  @P1 BRA `(.L_x_20) ;  /* 0x0000000000081947 */ /* 0x002fea0003800000 */
[----:B------:R-:W1:Y:S02]  /*1730*/  SYNCS.PHASECHK.TRANS64.TRYWAIT P1, [UR6], R11 ;  /* 0x0000000bff0075a7 */ /* 0x000e640008020146 */
[----:B-1----:R-:W-:Y:S05]  /*1740*/  @!P1 BRA `(.L_x_21) ;  /* 0x0000007800909947 */ /* 0x002fea0003800000 */
.L_x_20:
[----:B------:R-:W-:Y:S01]  /*1750*/  UIADD3 UR6, UR10, 0x3100, URZ ;  /* 0x000031000a067890 */ /* 0x000fe2000fffe03f */
[----:B------:R-:W-:Y:S01]  /*1760*/  WARPGROUP.ARRIVE ;  /* 0x00000000000079c5 */ /* 0x000fe20000000000 */
[----:B------:R-:W-:Y:S01]  /*1770*/  ULDC UR7, c[0x0][0x50c] ;  /* 0x0001430000077ab9 */ /* 0x000fe20000000800 */
[----:B------:R-:W-:Y:S01]  /*1780*/  ULOP3.LUT UR12, UR11, 0x10000, URZ, 0xfc, !UPT ;  /* 0x000100000b0c7892 */ /* 0x000fe2000f8efc3f */
[----:B------:R-:W-:Y:S01]  /*1790*/  CS2R R16, SRZ ;  /* 0x0000000000107805 */ /* 0x000fe2000001ff00 */
[----:B------:R-:W-:Y:S01]  /*17a0*/  UISETP.NE.AND UP0, UPT, UR7, 0x1, UPT ;  /* 0x000000010700788c */ /* 0x000fe2000bf05270 */
[----:B------:R-:W-:Y:S01]  /*17b0*/  CS2R R14, SRZ ;  /* 0x00000000000e7805 */ /* 0x000fe2000001ff00 */
[----:B------:R-:W-:Y:S01]  /*17c0*/  USHF.R.U32.HI UR6, URZ, 0x4, UR6 ;  /* 0x000000043f067899 */ /* 0x000fe20008011606 */
[----:B------:R-:W-:Y:S01]  /*17d0*/  CS2R R18, SRZ ;  /* 0x0000000000127805 */ /* 0x000fe2000001ff00 */
[----:B------:R-:W-:Y:S01]  /*17e0*/  USEL UR7, URZ, 0x1, UP0 ;  /* 0x000000013f077887 */ /* 0x000fe20008000000 */
[----:B------:R-:W-:Y:S01]  /*17f0*/  CS2R R20, SRZ ;  /* 0x0000000000147805 */ /* 0x000fe2000001ff00 */
[----:B------:R-:W-:Y:S01]  /*1800*/  ULOP3.LUT UR6, UR6, 0x3fff, URZ, 0xc0, !UPT ;  /* 0x00003fff06067892 */ /* 0x000fe2000f8ec03f */
[----:B------:R-:W-:Y:S01]  /*1810*/  CS2R R22, SRZ ;  /* 0x0000000000167805 */ /* 0x000fe2000001ff00 */
[----:B------:R-:W-:Y:S01]  /*1820*/  ULEA UR12, UR5, UR12, 0x8 ;  /* 0x0000000c050c7291 */ /* 0x000fe2000f8e403f */
[----:B------:R-:W-:Y:S01]  /*1830*/  CS2R R88, SRZ ;  /* 0x0000000000587805 */ /* 0x000fe2000001ff00 */
[----:B------:R-:W-:Y:S01]  /*1840*/  ULOP3.LUT UR6, UR6, 0x10000, URZ, 0xfc, !UPT ;  /* 0x0001000006067892 */ /* 0x000fe2000f8efc3f */
[----:B------:R-:W-:Y:S01]  /*1850*/  ISETP.NE.AND P1, PT, RZ, UR7, PT ;  /* 0x00000007ff007c0c */ /* 0x000fe2000bf25270 */
[----:B------:R-:W-:Y:S01]  /*1860*/  UMOV UR13, 0xc0000010 ;  /* 0xc0000010000d7882 */ /* 0x000fe20000000000 */
[----:B------:R-:W-:Y:S01]  /*1870*/  UMOV UR15, 0xc0000010 ;  /* 0xc0000010000f7882 */ /* 0x000fe20000000000 */
[----:B------:R-:W-:Y:S01]  /*1880*/  ULEA UR14, UR5, UR6, 0x8 ;  /* 0x00000006050e7291 */ /* 0x000fe2000f8e403f */
[----:B------:R-:W-:-:S02]  /*1890*/  CS2R R90, SRZ ;  /* 0x00000000005a7805 */ /* 0x000fc4000001ff00 */
[----:B------:R-:W-:Y:S01]  /*18a0*/  CS2R R92, SRZ ;  /* 0x00000000005c7805 */ /* 0x000fe2000001ff00 */
[----:B------:R-:W-:Y:S01]  /*18b0*/  UMOV UR6, 0x1 ;  /* 0x0000000100067882 */ /* 0x000fe20000000000 */
[----:B------:R-:W-:Y:S02]  /*18c0*/  CS2R R94, SRZ ;  /* 0x00000000005e7805 */ /* 0x000fe4000001ff00 */
[----:B------:R-:W-:Y:S02]  /*18d0*/  CS2R R96, SRZ ;  /* 0x0000000000607805 */ /* 0x000fe4000001ff00 */
[----:B------:R-:W-:Y:S02]  /*18e0*/  CS2R R98, SRZ ;  /* 0x0000000000627805 */ /* 0x000fe4000001ff00 */
[----:B------:R-:W-:Y:S02]  /*18f0*/  CS2R R100, SRZ ;  /* 0x0000000000647805 */ /* 0x000fe4000001ff00 */
[----:B------:R-:W-:Y:S01]  /*1900*/  CS2R R102, SRZ ;  /* 0x0000000000667805 */ /* 0x000fe2000001ff00 */
[----:B------:R-:W-:Y:S01]  /*1910*/  QGMMA.64x128x32.F32.E4M3.E4M3 R24, gdesc[UR12], RZ, !UPT, gsb0 ;  /* 0x01e000000c1879f3 */ /* 0x000fe2000c0008ff */
        /* <DEDUP_REMOVED lines=18> */
[----:B------:R-:W-:Y:S01]  /*1a40*/  CS2R R140, SRZ ;  /* 0x00000000008c7805 */ /* 0x000fe2000001ff00 */
[----:B------:R-:W-:Y:S06]  /*1a50*/  @!P1 BRA `(.L_x_22) ;  /* 0x0000000400089947 */ /* 0x000fec0003800000 */
[----:B------:R-:W-:Y:S02]  /*1a60*/  WARPGROUP.DEPBAR.LE gsb0, 0x0 ;  /* 0x00008000000079c5 */ /* 0x000fe40000010000 */
[----:B------:R-:W-:-:S01]  /*1a70*/  FADD R141, RZ, R24 ;  /* 0x00000018ff8d7221 */ /* 0x000fc20000000000 */
[----:B------:R-:W-:Y:S01]  /*1a80*/  FADD R140, RZ, R25 ;  /* 0x00000019ff8c7221 */ /* 0x000fe20000000000 */
        /* <DEDUP_REMOVED lines=62> */
[----:B------:R-:W-:-:S06]  /*1e70*/  UMOV UR6, URZ ;  /* 0x0000003f00067c82 */ /* 0x000fcc0008000000 */
.L_x_22:
[----:B------:R-:W-:-:S04]  /*1e80*/  UIADD3 UR16, UR5, 0x1, URZ ;  /* 0x0000000105107890 */ /* 0x000fc8000fffe03f */
[----:B------:R-:W-:-:S04]  /*1e90*/  UISETP.NE.AND UP0, UPT, UR16, 0x3, UPT ;  /* 0x000000031000788c */ /* 0x000fc8000bf05270 */
[----:B------:R-:W-:Y:S02]  /*1ea0*/  USEL UR8, URZ, 0x1, UP0 ;  /* 0x000000013f087887 */ /* 0x000fe40008000000 */
[----:B------:R-:W-:Y:S02]  /*1eb0*/  USEL UR16, UR16, URZ, UP0 ;  /* 0x0000003f10107287 */ /* 0x000fe40008000000 */
[----:B------:R-:W-:-:S06]  /*1ec0*/  ULOP3.LUT UR8, UR4, UR8, URZ, 0x3c, !UPT ;  /* 0x0000000804087292 */ /* 0x000fcc000f8e3c3f */
[----:B------:R-:W-:Y:S01]  /*1ed0*/  IMAD.U32 R144, RZ, RZ, UR8 ;  /* 0x00000008ff907e24 */ /* 0x000fe2000f8e00ff */
[----:B------:R-:W-:-:S06]  /*1ee0*/  UMOV UR8, 0x1 ;  /* 0x0000000100087882 */ /* 0x000fcc0000000000 */
.L_x_17:
[----:B------:R-:W-:-:S04]  /*1ef0*/  UISETP.LT.AND UP0, UPT, UR9, 0x1, UPT ;  /* 0x000000010900788c */ /* 0x000fc8000bf01270 */
[----:B------:R-:W-:-:S04]  /*1f00*/  USEL UR12, UR9, 0x1, UP0 ;  /* 0x00000001090c7887 */ /* 0x000fc80008000000 */
[----:B------:R-:W-:-:S04]  /*1f10*/  UIADD3 UR12, UR9, -UR12, URZ ;  /* 0x8000000c090c7290 */ /* 0x000fc8000fffe03f */
[----:B------:R-:W-:-:S06]  /*1f20*/  UISETP.GE.AND UP0, UPT, UR12, 0x1, UPT ;  /* 0x000000010c00788c */ /* 0x000fcc000bf06270 */
[----:B------:R-:W-:-:S13]  /*1f30*/  PLOP3.LUT P1, PT, PT, PT, UP0, 0x80, 0x0 ;  /* 0x000000000000781c */ /* 0x000fda0003f2f008 */
[----:B------:R-:W-:Y:S05]  /*1f40*/  @!P1 BRA `(.L_x_23) ;  /* 0x0000000400f09947 */ /* 0x000fea0003800000 */
[----:B01----:R-:W-:Y:S01]  /*1f50*/  IMAD.U32 R11, RZ, RZ, UR12 ;  /* 0x0000000cff0b7e24 */ /* 0x003fe2000f8e00ff */
[----:B------:R-:W-:Y:S01]  /*1f60*/  ULDC UR17, c[0x0][0x50c] ;  /* 0x0001430000117ab9 */ /* 0x000fe20000000800 */
[----:B------:R-:W-:-:S07]  /*1f70*/  IMAD.U32 R12, RZ, RZ, UR5 ;  /* 0x00000005ff0c7e24 */ /* 0x000fce000f8e00ff */
.L_x_31:
[----:B------:R-:W-:-:S13]  /*1f80*/  ISETP.NE.AND P2, PT, R143, 0x3, PT ;  /* 0x000000038f00780c */ /* 0x000fda0003f45270 */
[----:B0-----:R-:W-:Y:S05]  /*1f90*/  @!P2 BRA `(.L_x_24) ;  /* 0x000000000004a947 */ /* 0x001fea0003800000 */
[----:B------:R-:W-:Y:S01]  /*1fa0*/  BPT.TRAP 0x1 ;  /* 0x000000040000795c */ /* 0x000fe20000300000 */
.L_x_24:
[----:B------:R-:W0:Y:S01]  /*1fb0*/  S2UR UR12, SR_CgaCtaId ;  /* 0x00000000000c79c3 */ /* 0x000e220000008800 */
[----:B------:R-:W-:Y:S01]  /*1fc0*/  UMOV UR10, 0x400 ;  /* 0x00000400000a7882 */ /* 0x000fe20000000000 */
[----:B------:R-:W-:Y:S01]  /*1fd0*/  SHF.L.U32 R13, R144, 0x1f, RZ ;  /* 0x0000001f900d7819 */ /* 0x000fe200000006ff */
[----:B0-----:R-:W-:-:S04]  /*1fe0*/  ULEA UR10, UR12, UR10, 0x18 ;  /* 0x0000000a0c0a7291 */ /* 0x001fc8000f8ec03f */
[----:B------:R-:W-:-:S09]  /*1ff0*/  ULEA UR12, UR16, UR10, 0x3 ;  /* 0x0000000a100c7291 */ /* 0x000fd2000f8e183f */
[----:B------:R0:W1:Y:S01]  /*2000*/  SYNCS.PHASECHK.TRANS64.TRYWAIT P1, [UR12], R13 ;  /* 0x0000000dff0075a7 */ /* 0x000062000802014c */
[----:B------:R-:W-:Y:S05]  /*2010*/  @!P2 BRA `(.L_x_25) ;  /* 0x000000000004a947 */ /* 0x000fea0003800000 */
[----:B------:R-:W-:Y:S01]  /*2020*/  BPT.TRAP 0x1 ;  /* 0x000000040000795c */ /* 0x000fe20000300000 */
.L_x_25:
[----:B-1----:R-:W-:Y:S05]  /*2030*/  @P1 BRA `(.L_x_26) ;  /* 0x0000000000081947 */ /* 0x002fea0003800000 */
[----:B------:R-:W1:Y:S02]  /*2040*/  SYNCS.PHASECHK.TRANS64.TRYWAIT P1, [UR12], R13 ;  /* 0x0000000dff0075a7 */ /* 0x000e64000802014c */
[----:B-1----:R-:W-:Y:S05]  /*2050*/  @!P1 BRA `(.L_x_27) ;  /* 0x0000007000649947 */ /* 0x002fea0003800000 */
.L_x_26:
[----:B------:R-:W-:Y:S01]  /*2060*/  UIADD3 UR12, UR10, 0x3100, URZ ;  /* 0x000031000a0c7890 */ /* 0x000fe2000fffe03f */
[----:B------:R-:W-:Y:S01]  /*2070*/  WARPGROUP.ARRIVE ;  /* 0x00000000000079c5 */ /* 0x000fe20000000000 */
[----:B------:R-:W-:Y:S02]  /*2080*/  UISETP.NE.AND UP0, UPT, UR7, URZ, UPT ;  /* 0x0000003f0700728c */ /* 0x000fe4000bf05270 */
[----:B------:R-:W-:Y:S02]  /*2090*/  USHF.R.U32.HI UR12, URZ, 0x4, UR12 ;  /* 0x000000043f0c7899 */ /* 0x000fe4000801160c */
[----:B------:R-:W-:Y:S02]  /*20a0*/  USEL UR8, UR8, URZ, !UP0 ;  /* 0x0000003f08087287 */ /* 0x000fe4000c000000 */
[----:B------:R-:W-:Y:S02]  /*20b0*/  ULOP3.LUT UR7, UR12, 0x3fff, URZ, 0xc0, !UPT ;  /* 0x00003fff0c077892 */ /* 0x000fe4000f8ec03f */
[----:B------:R-:W-:-:S02]  /*20c0*/  ULOP3.LUT UR12, UR11, 0x10000, URZ, 0xfc, !UPT ;  /* 0x000100000b0c7892 */ /* 0x000fc4000f8efc3f */
[----:B------:R-:W-:Y:S02]  /*20d0*/  ULOP3.LUT UR7, UR7, 0x10000, URZ, 0xfc, !UPT ;  /* 0x0001000007077892 */ /* 0x000fe4000f8efc3f */
[----:B------:R-:W-:Y:S02]  /*20e0*/  UISETP.NE.U32.AND UP0, UPT, UR8, URZ, UPT ;  /* 0x0000003f0800728c */ /* 0x000fe4000bf05070 */
[----:B------:R-:W-:Y:S02]  /*20f0*/  ULEA UR12, UR16, UR12, 0x8 ;  /* 0x0000000c100c7291 */ /* 0x000fe4000f8e403f */
[----:B------:R-:W-:Y:S01]  /*2100*/  ULEA UR14, UR16, UR7, 0x8 ;  /* 0x00000007100e7291 */ /* 0x000fe2000f8e403f */
[----:B------:R-:W-:Y:S01]  /*2110*/  UMOV UR13, 0xc0000010 ;  /* 0xc0000010000d7882 */ /* 0x000fe20000000000 */
[----:B------:R-:W-:Y:S01]  /*2120*/  UMOV UR15, 0xc0000010 ;  /* 0xc0000010000f7882 */ /* 0x000fe20000000000 */
[----:B------:R-:W-:-:S06]  /*2130*/  UIADD3 UR6, UR6, 0x1, URZ ;  /* 0x0000000106067890 */ /* 0x000fcc000fffe03f */
[----:B------:R-:W-:Y:S01]  /*2140*/  QGMMA.64x128x32.F32.E4M3.E4M3 R24, gdesc[UR12], R24, UP0, gsb0 ;  /* 0x01e000000c1879f3 */ /* 0x000fe2000b800818 */
[----:B------:R-:W-:-:S04]  /*2150*/  UISETP.NE.AND UP0, UPT, UR6, UR17, UPT ;  /* 0x000000110600728c */ /* 0x000fc8000bf05270 */
[----:B------:R-:W-:-:S06]  /*2160*/  USEL UR7, URZ, 0x1, UP0 ;  /* 0x000000013f077887 */ /* 0x000fcc0008000000 */
[----:B------:R-:W-:Y:S01]  /*2170*/  ISETP.NE.AND P1, PT, RZ, UR7, PT ;  /* 0x00000007ff007c0c */ /* 0x000fe2000bf25270 */
[----:B------:R-:W-:-:S12]  /*2180*/  WARPGROUP.DEPBAR.LE gsb0, 0x1 ;  /* 0x00008000000079c5 */ /* 0x000fd80000010100 */
[----:B------:R-:W-:Y:S05]  /*2190*/  @!P1 BRA `(.L_x_28) ;  /* 0x0000000400089947 */ /* 0x000fea0003800000 */
[----:B------:R-:W-:Y:S02]  /*21a0*/  WARPGROUP.DEPBAR.LE gsb0, 0x0 ;  /* 0x00008000000079c5 */ /* 0x000fe40000010000 */
[----:B------:R-:W-:-:S01]  /*21b0*/  FADD R141, R24, R141 ;  /* 0x0000008d188d7221 */ /* 0x000fc20000000000 */
[----:B------:R-:W-:Y:S01]  /*21c0*/  FADD R140, R25, R140 ;  /* 0x0000008c198c7221 */ /* 0x000fe20000000000 */
        /* <DEDUP_REMOVED lines=62> */
[----:B------:R-:W-:-:S06]  /*25b0*/  UMOV UR6, URZ ;  /* 0x0000003f00067c82 */ /* 0x000fcc0008000000 */
.L_x_28:
[----:B------:R-:W-:Y:S05]  /*25c0*/  @!P2 BRA `(.L_x_29) ;  /* 0x000000000004a947 */ /* 0x000fea0003800000 */
[----:B------:R-:W-:Y:S01]  /*25d0*/  BPT.TRAP 0x1 ;  /* 0x000000040000795c */ /* 0x000fe20000300000 */
.L_x_29:
[----:B01----:R-:W-:Y:S02]  /*25e0*/  @P0 LEA R13, R12, UR10, 0x3 ;  /* 0x0000000a0c0d0c11 */ /* 0x003fe4000f8e18ff */
[----:B------:R-:W-:-:S03]  /*25f0*/  ISETP.GT.U32.AND P1, PT, R4, 0x1, PT ;  /* 0x000000010400780c */ /* 0x000fc60003f24070 */
[----:B------:R-:W-:-:S05]  /*2600*/  @P0 VIADD R142, R13, 0x18 ;  /* 0x000000180d8e0836 */ /* 0x000fca0000000000 */
[----:B------:R-:W-:-:S04]  /*2610*/  @P0 PRMT R142, R5, 0x654, R142 ;  /* 0x00000654058e0816 */ /* 0x000fc8000000008e */
[----:B------:R0:W-:Y:S01]  /*2620*/  @P0 SYNCS.ARRIVE.TRANS64.RED.A1T0 RZ, [R142+URZ], RZ ;  /* 0x000000ff8eff09a7 */ /* 0x0001e2000810043f */
[----:B------:R-:W-:Y:S05]  /*2630*/  @P1 BRA `(.L_x_30) ;  /* 0x0000000000041947 */ /* 0x000fea0003800000 */
[----:B------:R-:W-:Y:S01]  /*2640*/  BPT.TRAP 0x1 ;  /* 0x000000040000795c */ /* 0x000fe20000300000 */
.L_x_30:
[----:B------:R-:W-:Y:S01]  /*2650*/  UIADD3 UR16, UR16, 0x1, URZ ;  /* 0x0000000110107890 */ /* 0x000fe2000fffe03f */
[C---:B------:R-:W-:Y:S01]  /*2660*/  ISETP.GT.AND P2, PT, R11.reuse, 0x1, PT ;  /* 0x000000010b00780c */ /* 0x040fe20003f44270 */
[----:B------:R-:W-:Y:S02]  /*2670*/  VIADD R12, R12, 0x1 ;  /* 0x000000010c0c7836 */ /* 0x000fe40000000000 */
[----:B------:R-:W-:Y:S01]  /*2680*/  UISETP.NE.AND UP0, UPT, UR16, 0x3, UPT ;  /* 0x000000031000788c */ /* 0x000fe2000bf05270 */
[----:B------:R-:W-:Y:S02]  /*2690*/  VIADD R11, R11, 0xffffffff ;  /* 0xffffffff0b0b7836 */ /* 0x000fe40000000000 */
[C---:B------:R-:W-:Y:S01]  /*26a0*/  ISETP.NE.AND P1, PT, R12.reuse, 0x3, PT ;  /* 0x000000030c00780c */ /* 0x040fe20003f25270 */
[----:B------:R-:W-:Y:S02]  /*26b0*/  USEL UR8, URZ, 0x1, UP0 ;  /* 0x000000013f087887 */ /* 0x000fe40008000000 */
[----:B------:R-:W-:Y:S01]  /*26c0*/  USEL UR16, UR16, URZ, UP0 ;  /* 0x0000003f10107287 */ /* 0x000fe20008000000 */
[----:B------:R-:W-:-:S03]  /*26d0*/  SEL R12, R12, RZ, P1 ;  /* 0x000000ff0c0c7207 */ /* 0x000fc60000800000 */
[----:B------:R-:W-:Y:S01]  /*26e0*/  LOP3.LUT R144, R144, UR8, RZ, 0x3c, !PT ;  /* 0x0000000890907c12 */ /* 0x000fe2000f8e3cff */
[----:B------:R-:W-:Y:S01]  /*26f0*/  UMOV UR8, 0x1 ;  /* 0x0000000100087882 */ /* 0x000fe20000000000 */
[----:B------:R-:W-:Y:S06]  /*2700*/  @P2 BRA `(.L_x_31) ;  /* 0xfffffff8001c2947 */ /* 0x000fec000383ffff */
.L_x_23:
[----:B------:R-:W-:Y:S01]  /*2710*/  UISETP.NE.AND UP0, UPT, UR6, URZ, UPT ;  /* 0x0000003f0600728c */ /* 0x000fe2000bf05270 */
[----:B01----:R-:W0:Y:S03]  /*2720*/  LDC R11, c[0x0][0x28c] ;  /* 0x0000a300ff0b7b82 */ /* 0x003e260000000800 */
[----:B------:R-:W-:-:S06]  /*2730*/  USEL UR6, URZ, 0x1, !UP0 ;  /* 0x000000013f067887 */ /* 0x000fcc000c000000 */
[----:B------:R-:W-:Y:S02]  /*2740*/  ISETP.NE.AND P1, PT, RZ, UR6, PT ;  /* 0x00000006ff007c0c */ /* 0x000fe4000bf25270 */
[----:B0-----:R-:W-:-:S11]  /*2750*/  ISETP.GE.AND P2, PT, R11, 0x1, PT ;  /* 0x000000010b00780c */ /* 0x001fd60003f46270 */
[----:B------:R-:W-:Y:S05]  /*2760*/  @!P1 BRA `(.L_x_32) ;  /* 0x0000000400049947 */ /* 0x000fea0003800000 */
[----:B------:R-:W-:Y:S02]  /*2770*/  WARPGROUP.DEPBAR.LE gsb0, 0x0 ;  /* 0x00008000000079c5 */ /* 0x000fe40000010000 */
[----:B------:R-:W-:Y:S01]  /*2780*/  FADD R141, R24, R141 ;  /* 0x0000008d188d7221 */ /* 0x000fe20000000000 */
        /* <DEDUP_REMOVED lines=62> */
[----:B------:R-:W-:-:S07]  /*2b70*/  FADD R16, R16, R87 ;  /* 0x0000005710107221 */ /* 0x000fce0000000000 */
.L_x_32:
[----:B------:R-:W-:Y:S02]  /*2b80*/  WARPGROUP.DEPBAR.LE gsb0, 0x0 ;  /* 0x00008000000079c5 */ /* 0x000fe40000010000 */
[----:B------:R-:W-:Y:S05]  /*2b90*/  @!P2 BRA `(.L_x_33) ;  /* 0x000000000050a947 */ /* 0x000fea0003800000 */
[----:B------:R-:W-:-:S13]  /*2ba0*/  ISETP.NE.AND P1, PT, R143, 0x3, PT ;  /* 0x000000038f00780c */ /* 0x000fda0003f25270 */
[----:B------:R-:W-:Y:S05]  /*2bb0*/  @!P1 BRA `(.L_x_34) ;  /* 0x0000000000049947 */ /* 0x000fea0003800000 */
[----:B------:R-:W-:Y:S01]  /*2bc0*/  BPT.TRAP 0x1 ;  /* 0x000000040000795c */ /* 0x000fe20000300000 */
.L_x_34:
[----:B------:R-:W-:Y:S01]  /*2bd0*/  BSSY B0, `(.L_x_35) ;  /* 0x000000e000007945 */ /* 0x000fe20003800000 */
[----:B------:R-:W-:-:S03]  /*2be0*/  ISETP.GT.U32.AND P1, PT, R4, 0x1, PT ;  /* 0x000000010400780c */ /* 0x000fc60003f24070 */
[----:B------:R-:W-:Y:S10]  /*2bf0*/  @!P0 BRA `(.L_x_36) ;  /* 0x00000000002c8947 */ /* 0x000ff40003800000 */
[----:B------:R-:W-:-:S04]  /*2c00*/  UISETP.LT.AND UP0, UPT, UR9, 0x1, UPT ;  /* 0x000000010900788c */ /* 0x000fc8000bf01270 */
[----:B------:R-:W-:-:S04]  /*2c10*/  USEL UR8, UR9, 0x1, UP0 ;  /* 0x0000000109087887 */ /* 0x000fc80008000000 */
[----:B------:R-:W-:-:S04]  /*2c20*/  UIADD3 UR8, UR5, UR9, -UR8 ;  /* 0x0000000905087290 */ /* 0x000fc8000fffe808 */
[----:B------:R-:W-:-:S04]  /*2c30*/  UIMAD.WIDE.U32 UR6, UR8, -0x55555555, URZ ;  /* 0xaaaaaaab080678a5 */ /* 0x000fc8000f8e003f */
[----:B------:R-:W-:-:S04]  /*2c40*/  USHF.R.U32.HI UR6, URZ, 0x1, UR7 ;  /* 0x000000013f067899 */ /* 0x000fc80008011607 */
[----:B------:R-:W-:-:S04]  /*2c50*/  UIMAD UR8, UR6, -0x3, UR8 ;  /* 0xfffffffd060878a4 */ /* 0x000fc8000f8e0208 */
[----:B------:R-:W-:-:S04]  /*2c60*/  ULEA UR8, UR8, UR10, 0x3 ;  /* 0x0000000a08087291 */ /* 0x000fc8000f8e183f */
[----:B------:R-:W-:-:S06]  /*2c70*/  UIADD3 UR8, UR8, 0x18, URZ ;  /* 0x0000001808087890 */ /* 0x000fcc000fffe03f */
[----:B------:R-:W-:-:S05]  /*2c80*/  IMAD.U32 R12, RZ, RZ, UR8 ;  /* 0x00000008ff0c7e24 */ /* 0x000fca000f8e00ff */
[----:B------:R-:W-:-:S04]  /*2c90*/  PRMT R11, R5, 0x654, R12 ;  /* 0x00000654050b7816 */ /* 0x000fc8000000000c */
[----:B------:R0:W-:Y:S03]  /*2ca0*/  SYNCS.ARRIVE.TRANS64.RED.A1T0 RZ, [R11+URZ], RZ ;  /* 0x000000ff0bff79a7 */ /* 0x0001e6000810043f */
.L_x_36:
[----:B------:R-:W-:Y:S05]  /*2cb0*/  BSYNC B0 ;  /* 0x0000000000007941 */ /* 0x000fea0003800000 */
.L_x_35:
[----:B------:R-:W-:Y:S05]  /*2cc0*/  @P1 BRA `(.L_x_33) ;  /* 0x0000000000041947 */ /* 0x000fea0003800000 */
[----:B------:R-:W-:Y:S01]  /*2cd0*/  BPT.TRAP 0x1 ;  /* 0x000000040000795c */ /* 0x000fe20000300000 */
.L_x_33:
[----:B------:R-:W1:Y:S01]  /*2ce0*/  LDC R25, c[0x0][0x288] ;  /* 0x0000a200ff197b82 */ /* 0x000e620000000800 */
[----:B------:R-:W-:Y:S01]  /*2cf0*/  IMAD.SHL.U32 R31, R10, 0x80, RZ ;  /* 0x000000800a1f7824 */ /* 0x000fe200078e00ff */
[--C-:B0-----:R-:W-:Y:S01]  /*2d00*/  SHF.R.U32.HI R11, RZ, 0x2, R0.reuse ;  /* 0x00000002ff0b7819 */ /* 0x101fe20000011600 */
[----:B------:R-:W-:Y:S01]  /*2d10*/  UIADD3 UR5, UR9, UR5, URZ ;  /* 0x0000000509057290 */ /* 0x000fe2000fffe03f */
[C---:B------:R-:W-:Y:S01]  /*2d20*/  LOP3.LUT R13, R0.reuse, 0x60, RZ, 0xc0, !PT ;  /* 0x00000060000d7812 */ /* 0x040fe200078ec0ff */
[----:B------:R-:W-:Y:S01]  /*2d30*/  IMAD.SHL.U32 R33, R7, 0x80, RZ ;  /* 0x0000008007217824 */ /* 0x000fe200078e00ff */
[----:B------:R-:W-:Y:S01]  /*2d40*/  SHF.R.U32.HI R24, RZ, 0x7, R0 ;  /* 0x00000007ff187819 */ /* 0x000fe20000011600 */
[----:B------:R-:W-:Y:S01]  /*2d50*/  UISETP.GT.U32.AND UP0, UPT, UR5, 0x2, UPT ;  /* 0x000000020500788c */ /* 0x000fe2000bf04070 */
[----:B------:R-:W-:Y:S01]  /*2d60*/  LOP3.LUT R12, R11, 0x7, RZ, 0xc0, !PT ;  /* 0x000000070b0c7812 */ /* 0x000fe200078ec0ff */
[----:B------:R-:W-:Y:S01]  /*2d70*/  IMAD.SHL.U32 R28, R0, 0x2, RZ ;  /* 0x00000002001c7824 */ /* 0x000fe200078e00ff */
[----:B------:R-:W-:Y:S01]  /*2d80*/  SHF.R.U32.HI R27, RZ, 0x1, R13 ;  /* 0x00000001ff1b7819 */ /* 0x000fe2000001160d */
[----:B------:R-:W-:Y:S01]  /*2d90*/  ULDC UR12, c[0x0][0x284] ;  /* 0x0000a100000c7ab9 */ /* 0x000fe20000000800 */
[----:B------:R-:W-:Y:S01]  /*2da0*/  LOP3.LUT R11, R24, 0x1, RZ, 0xc0, !PT ;  /* 0x00000001180b7812 */ /* 0x000fe200078ec0ff */
[----:B------:R-:W-:Y:S01]  /*2db0*/  UISETP.LT.U32.AND UP0, UPT, UR9, 0x3, UP0 ;  /* 0x000000030900788c */ /* 0x000fe20008701070 */
[----:B------:R-:W-:Y:S01]  /*2dc0*/  IADD3 R26, RZ, -R27, -R12 ;  /* 0x8000001bff1a7210 */ /* 0x000fe20007ffe80c */
[----:B------:R-:W-:Y:S01]  /*2dd0*/  UISETP.GE.U32.AND UP1, UPT, UR9, 0x3, UPT ;  /* 0x000000030900788c */ /* 0x000fe2000bf26070 */
[----:B------:R-:W-:Y:S01]  /*2de0*/  SHF.R.S32.HI R32, RZ, 0x1f, R6 ;  /* 0x0000001fff207819 */ /* 0x000fe20000011406 */
[----:B------:R-:W-:Y:S01]  /*2df0*/  IMAD.SHL.U32 R13, R11, 0x40, RZ ;  /* 0x000000400b0d7824 */ /* 0x000fe200078e00ff */
[----:B------:R-:W-:Y:S01]  /*2e00*/  LOP3.LUT R28, R31, 0x6, R28, 0xf8, !PT ;  /* 0x000000061f1c7812 */ /* 0x000fe200078ef81c */
[----:B------:R-:W-:Y:S01]  /*2e10*/  ULDC.64 UR10, c[0x0][0x5d0] ;  /* 0x00017400000a7ab9 */ /* 0x000fe20000000a00 */
[----:B------:R-:W-:Y:S01]  /*2e20*/  LOP3.LUT R24, R0, 0x3, RZ, 0xc0, !PT ;  /* 0x0000000300187812 */ /* 0x000fe200078ec0ff */
[----:B------:R-:W-:Y:S01]  /*2e30*/  UIMAD.WIDE.U32 UR6, UR5, -0x55555555, URZ ;  /* 0xaaaaaaab050678a5 */ /* 0x000fe2000f8e003f */
[----:B------:R-:W-:Y:S01]  /*2e40*/  IMAD R26, R11, -0x40, R26 ;  /* 0xffffffc00b1a7824 */ /* 0x000fe200078e021a */
[----:B------:R-:W-:Y:S01]  /*2e50*/  USEL UR8, URZ, 0x1, !UP0 ;  /* 0x000000013f087887 */ /* 0x000fe2000c000000 */
[----:B-1----:R-:W-:Y:S01]  /*2e60*/  ISETP.GE.AND P1, PT, R31, R25, PT ;  /* 0x000000191f00720c */ /* 0x002fe20003f26270 */
[----:B------:R-:W-:Y:S01]  /*2e70*/  IMAD R11, R32, UR10, RZ ;  /* 0x0000000a200b7c24 */ /* 0x000fe2000f8e02ff */
[----:B------:R-:W-:Y:S01]  /*2e80*/  SHF.R.S32.HI R29, RZ, 0x1f, R28 ;  /* 0x0000001fff1d7819 */ /* 0x000fe2000001141c */
[----:B------:R-:W-:Y:S01]  /*2e90*/  USHF.R.U32.HI UR6, URZ, 0x1, UR7 ;  /* 0x000000013f067899 */ /* 0x000fe20008011607 */
[----:B------:R-:W-:Y:S01]  /*2ea0*/  ISETP.GE.OR P1, PT, R33, UR12, P1 ;  /* 0x0000000c21007c0c */ /* 0x000fe20008f26670 */
[----:B------:R-:W-:Y:S01]  /*2eb0*/  ULOP3.LUT UR4, UR4, UR8, URZ, 0x3c, !UPT ;  /* 0x0000000804047292 */ /* 0x000fe2000f8e3c3f */
[----:B------:R-:W-:Y:S01]  /*2ec0*/  LOP3.LUT R13, R13, 0x40, R12, 0xe2, !PT ;  /* 0x000000400d0d7812 */ /* 0x000fe200078ee20c */
[----:B------:R-:W-:Y:S01]  /*2ed0*/  IMAD R12, R24, -0x2, R25 ;  /* 0xfffffffe180c7824 */ /* 0x000fe200078e0219 */
[----:B------:R-:W-:Y:S01]  /*2ee0*/  UIMAD UR5, UR6, -0x3, UR5 ;  /* 0xfffffffd060578a4 */ /* 0x000fe2000f8e0205 */
[----:B------:R-:W-:Y:S01]  /*2ef0*/  IMAD.WIDE R24, R7, 0x80, RZ ;  /* 0x0000008007187825 */ /* 0x000fe200078e02ff */
[----:B------:R-:W-:Y:S01]  /*2f00*/  @UP1 ULOP3.LUT UR4, UR4, 0x1, UR6, 0x78, !UPT ;  /* 0x0000000104041892 */ /* 0x000fe2000f8e7806 */
[----:B------:R-:W-:-:S02]  /*2f10*/  IADD3 R33, -R33, UR12, R26 ;  /* 0x0000000c21217c10 */ /* 0x000fc4000fffe11a */
[----:B------:R-:W-:Y:S01]  /*2f20*/  IMAD R7, R6, UR11, R11 ;  /* 0x0000000b06077c24 */ /* 0x000fe2000f8e020b */
[----:B------:R-:W-:Y:S01]  /*2f30*/  LOP3.LUT R35, R24, R13, R27, 0xfe, !PT ;  /* 0x0000000d18237212 */ /* 0x000fe200078efe1b */
[----:B------:R-:W-:-:S04]  /*2f40*/  IMAD.WIDE.U32 R10, R6, UR10, R28 ;  /* 0x0000000a060a7c25 */ /* 0x000fc8000f8e001c */
[----:B------:R-:W-:Y:S02]  /*2f50*/  IMAD.IADD R11, R11, 0x1, R7 ;  /* 0x000000010b0b7824 */ /* 0x000fe400078e0207 */
[----:B------:R-:W-:Y:S02]  /*2f60*/  IMAD.IADD R27, R12, 0x1, -R31 ;  /* 0x000000010c1b7824 */ /* 0x000fe400078e0a1f */
[----:B------:R-:W-:Y:S01]  /*2f70*/  IMAD.MOV.U32 R26, RZ, RZ, -0x1 ;  /* 0xffffffffff1a7424 */ /* 0x000fe200078e00ff */
[----:B------:R-:W-:Y:S06]  /*2f80*/  @P1 BRA `(.L_x_37) ;  /* 0x0000004400a41947 */ /* 0x000fec0003800000 */
[----:B------:R-:W0:Y:S01]  /*2f90*/  LDC.64 R30, c[0x0][0x5c8] ;  /* 0x00017200ff1e7b82 */ /* 0x000e220000000a00 */
[----:B------:R-:W-:Y:S01]  /*2fa0*/  ULDC.64 UR6, c[0x0][0x5c0] ;  /* 0x0001700000067ab9 */ /* 0x000fe20000000a00 */
[----:B------:R-:W-:Y:S01]  /*2fb0*/  BSSY B0, `(.L_x_37) ;  /* 0x0000466000007945 */ /* 0x000fe20003800000 */
[-C--:B0-----:R-:W-:Y:S02]  /*2fc0*/  IMAD R12, R25, R30.reuse, RZ ;  /* 0x0000001e190c7224 */ /* 0x081fe400078e02ff */
[----:B------:R-:W-:-:S04]  /*2fd0*/  IMAD.WIDE.U32 R10, R35, R30, R10 ;  /* 0x0000001e230a7225 */ /* 0x000fc800078e000a */
[----:B------:R-:W-:Y:S01]  /*2fe0*/  IMAD R13, R35, R31, R12 ;  /* 0x0000001f230d7224 */ /* 0x000fe200078e020c */
[----:B------:R-:W-:Y:S02]  /*2ff0*/  LEA R7, P1, R30, R10, 0x3 ;  /* 0x0000000a1e077211 */ /* 0x000fe400078218ff */
[----:B------:R-:W-:Y:S01]  /*3000*/  IADD3 R12, P2, R10, UR6, RZ ;  /* 0x000000060a0c7c10 */ /* 0x000fe2000ff5e0ff */
[----:B------:R-:W-:Y:S01]  /*3010*/  IMAD.IADD R13, R11, 0x1, R13 ;  /* 0x000000010b0d7824 */ /* 0x000fe200078e020d */
[----:B------:R-:W-:-:S04]  /*3020*/  IADD3 R10, P4, R7, UR6, RZ ;  /* 0x00000006070a7c10 */ /* 0x000fc8000ff9e0ff */
[----:B------:R-:W-:Y:S02]  /*3030*/  LEA.HI.X R7, R30, R13, R31, 0x3, P1 ;  /* 0x0000000d1e077211 */ /* 0x000fe400008f1c1f */
[----:B---3-5:R-:W-:Y:S02]  /*3040*/  FSETP.NEU.AND P1, PT, R9, RZ, PT ;  /* 0x000000ff0900720b */ /* 0x028fe40003f2d000 */
[----:B------:R-:W-:Y:S02]  /*3050*/  IADD3.X R13, R13, UR7, RZ, P2, !PT ;  /* 0x000000070d0d7c10 */ /* 0x000fe400097fe4ff */
[----:B------:R-:W-:-:S09]  /*3060*/  IADD3.X R11, R7, UR7, RZ, P4, !PT ;  /* 0x00000007070b7c10 */ /* 0x000fd2000a7fe4ff */
[----:B------:R-:W-:Y:S05]  /*3070*/  @!P1 BRA `(.L_x_38) ;  /* 0x00000034005c9947 */ /* 0x000fea0003800000 */
[----:B------:R-:W-:Y:S01]  /*3080*/  ULDC.64 UR6, c[0x0][0x5b8] ;  /* 0x00016e0000067ab9 */ /* 0x000fe20000000a00 */
[----:B------:R-:W-:Y:S01]  /*3090*/  ISETP.GE.AND P1, PT, R33, 0x1, PT ;  /* 0x000000012100780c */ /* 0x000fe20003f26270 */
[----:B------:R-:W-:Y:S01]  /*30a0*/  IMAD R7, R32, UR6, RZ ;  /* 0x0000000620077c24 */ /* 0x000fe2000f8e02ff */
[----:B------:R-:W-:Y:S01]  /*30b0*/  ULDC.64 UR10, c[0x0][0x5a8] ;  /* 0x00016a00000a7ab9 */ /* 0x000fe20000000a00 */
[C---:B------:R-:W-:Y:S01]  /*30c0*/  IMAD.WIDE.U32 R28, R6.reuse, UR6, R28 ;  /* 0x00000006061c7c25 */ /* 0x040fe2000f8e001c */
[----:B------:R-:W-:Y:S01]  /*30d0*/  ISETP.LT.OR P5, PT, R27, 0x1, !P1 ;  /* 0x000000011b00780c */ /* 0x000fe20004fa1670 */
[----:B------:R-:W-:Y:S02]  /*30e0*/  BSSY B1, `(.L_x_39) ;  /* 0x000000c000017945 */ /* 0x000fe40003800000 */
[----:B------:R-:W-:Y:S01]  /*30f0*/  IMAD R7, R6, UR7, R7 ;  /* 0x0000000706077c24 */ /* 0x000fe2000f8e0207 */
[----:B------:R-:W-:Y:S02]  /*3100*/  ULDC.64 UR6, c[0x0][0x5b0] ;  /* 0x00016c0000067ab9 */ /* 0x000fe40000000a00 */
[----:B------:R-:W-:-:S02]  /*3110*/  IMAD R30, R25, UR6, RZ ;  /* 0x00000006191e7c24 */ /* 0x000fc4000f8e02ff */
[----:B------:R-:W-:Y:S02]  /*3120*/  IMAD.IADD R29, R29, 0x1, R7 ;  /* 0x000000011d1d7824 */ /* 0x000fe400078e0207 */
[C-C-:B------:R-:W-:Y:S01]  /*3130*/  IMAD R31, R35.reuse, UR7, R30.reuse ;  /* 0x00000007231f7c24 */ /* 0x140fe2000f8e021e */
[----:B------:R-:W-:Y:S01]  /*3140*/  PRMT R30, RZ, 0x7610, R30 ;  /* 0x00007610ff1e7816 */ /* 0x000fe2000000001e */
[----:B------:R-:W-:-:S03]  /*3150*/  IMAD.WIDE.U32 R6, R35, UR6, R28 ;  /* 0x0000000623067c25 */ /* 0x000fc6000f8e001c */
[----:B------:R-:W-:-:S04]  /*3160*/  IADD3 R6, P2, R6, UR10, RZ ;  /* 0x0000000a06067c10 */ /* 0x000fc8000ff5e0ff */
[----:B------:R-:W-:Y:S01]  /*3170*/  IADD3.X R7, R7, UR11, R31, P2, !PT ;  /* 0x0000000b07077c10 */ /* 0x000fe200097fe41f */
[----:B------:R-:W-:Y:S08]  /*3180*/  @P5 BRA `(.L_x_40) ;  /* 0x0000000000045947 */ /* 0x000ff00003800000 */
[----:B------:R0:W5:Y:S02]  /*3190*/  LDG.E.U8 R30, desc[UR18][R6.64] ;  /* 0x00000012061e7981 */ /* 0x000164000c1e1100 */
.L_x_40:
[----:B------:R-:W-:Y:S05]  /*31a0*/  BSYNC B1 ;  /* 0x0000000000017941 */ /* 0x000fea0003800000 */
.L_x_39:
[----:B-----5:R-:W-:Y:S01]  /*31b0*/  LOP3.LUT R30, R30, 0xff, RZ, 0xc0, !PT ;  /* 0x000000ff1e1e7812 */ /* 0x020fe200078ec0ff */
[----:B------:R-:W-:Y:S01]  /*31c0*/  BSSY B1, `(.L_x_41) ;  /* 0x000000b000017945 */ /* 0x000fe20003800000 */
[----:B------:R-:W-:Y:S02]  /*31d0*/  ISETP.LT.OR P4, PT, R27, 0x2, !P1 ;  /* 0x000000021b00780c */ /* 0x000fe40004f81670 */
[----:B------:R-:W-:-:S05]  /*31e0*/  F2FP.F16.E4M3.UNPACK_B R30, R30 ;  /* 0x0000001eff1e723e */ /* 0x000fca00020006ff */
[----:B------:R-:W-:-:S05]  /*31f0*/  HADD2.F32 R30, -RZ, R30.H0_H0 ;  /* 0x2000001eff1e7230 */ /* 0x000fca0000004100 */
[----:B------:R-:W-:-:S04]  /*3200*/  FMUL R30, R30, R9 ;  /* 0x000000091e1e7220 */ /* 0x000fc80000400000 */
[----:B--2---:R-:W-:-:S05]  /*3210*/  FFMA R30, R141, R8, R30 ;  /* 0x000000088d1e7223 */ /* 0x004fca000000001e */
[----:B------:R-:W-:Y:S02]  /*3220*/  F2FP.SATFINITE.E4M3.F32.PACK_AB_MERGE_C R31, RZ, R30, RZ ;  /* 0x0000001eff1f723e */ /* 0x000fe400048070ff */
[----:B------:R-:W-:-:S03]  /*3230*/  PRMT R30, RZ, 0x7610, R30 ;  /* 0x00007610ff1e7816 */ /* 0x000fc6000000001e */
[----:B------:R1:W-:Y:S01]  /*3240*/  @!P5 STG.E.U8 desc[UR18][R12.64], R31 ;  /* 0x0000001f0c00d986 */ /* 0x0003e2000c101112 */
[----:B------:R-:W-:Y:S05]  /*3250*/  @P4 BRA `(.L_x_42) ;  /* 0x0000000000044947 */ /* 0x000fea0003800000 */
[----:B------:R2:W5:Y:S02]  /*3260*/  LDG.E.U8 R30, desc[UR18][R6.64+0x1] ;  /* 0x00000112061e7981 */ /* 0x000564000c1e1100 */
.L_x_42:
[----:B------:R-:W-:Y:S05]  /*3270*/  BSYNC B1 ;  /* 0x0000000000017941 */ /* 0x000fea0003800000 */
.L_x_41:
[----:B-----5:R-:W-:Y:S01]  /*3280*/  LOP3.LUT R30, R30, 0xff, RZ, 0xc0, !PT ;  /* 0x000000ff1e1e7812 */ /* 0x020fe200078ec0ff */
[----:B------:R-:W-:Y:S01]  /*3290*/  BSSY B1, `(.L_x_43) ;  /* 0x0000013000017945 */ /* 0x000fe20003800000 */
[----:B-1----:R-:W-:Y:S02]  /*32a0*/  IADD3 R31, P2, R35, 0x8, RZ ;  /* 0x00000008231f7810 */ /* 0x002fe40007f5e0ff */
[----:B------:R-:W-:-:S03]  /*32b0*/  F2FP.F16.E4M3.UNPACK_B R30, R30 ;  /* 0x0000001eff1e723e */ /* 0x000fc600020006ff */
[----:B------:R-:W-:Y:S01]  /*32c0*/  IMAD.X R24, RZ, RZ, R25, P2 ;  /* 0x000000ffff187224 */ /* 0x000fe200010e0619 */
[----:B------:R-:W-:Y:S01]  /*32d0*/  ISETP.GE.AND P2, PT, R33, 0x9, PT ;  /* 0x000000092100780c */ /* 0x000fe20003f46270 */
[----:B------:R-:W-:Y:S02]  /*32e0*/  HADD2.F32 R30, -RZ, R30.H0_H0 ;  /* 0x2000001eff1e7230 */ /* 0x000fe40000004100 */
[----:B------:R-:W-:Y:S01]  /*32f0*/  IMAD R24, R24, UR6, RZ ;  /* 0x0000000618187c24 */ /* 0x000fe2000f8e02ff */
[----:B------:R-:W-:Y:S01]  /*3300*/  ISETP.LT.OR P5, PT, R27, 0x1, !P2 ;  /* 0x000000011b00780c */ /* 0x000fe200057a1670 */
[----:B------:R-:W-:-:S04]  /*3310*/  IMAD.WIDE.U32 R28, R31, UR6, R28 ;  /* 0x000000061f1c7c25 */ /* 0x000fc8000f8e001c */
[----:B------:R-:W-:Y:S01]  /*3320*/  FMUL R25, R30, R9 ;  /* 0x000000091e197220 */ /* 0x000fe20000400000 */
[----:B------:R-:W-:-:S03]  /*3330*/  IMAD R31, R31, UR7, R24 ;  /* 0x000000071f1f7c24 */ /* 0x000fc6000f8e0218 */
[----:B------:R-:W-:Y:S01]  /*3340*/  FFMA R25, R140, R8, R25 ;  /* 0x000000088c197223 */ /* 0x000fe20000000019 */
[----:B------:R-:W-:Y:S02]  /*3350*/  IADD3 R24, P6, R28, UR10, RZ ;  /* 0x0000000a1c187c10 */ /* 0x000fe4000ffde0ff */
[----:B------:R-:W-:Y:S02]  /*3360*/  PRMT R28, RZ, 0x7610, R28 ;  /* 0x00007610ff1c7816 */ /* 0x000fe4000000001c */
[----:B------:R-:W-:Y:S02]  /*3370*/  F2FP.SATFINITE.E4M3.F32.PACK_AB_MERGE_C R33, RZ, R25, RZ ;  /* 0x00000019ff21723e */ /* 0x000fe400048070ff */
[----:B------:R-:W-:-:S03]  /*3380*/  IADD3.X R25, R29, UR11, R31, P6, !PT ;  /* 0x0000000b1d197c10 */ /* 0x000fc6000b7fe41f */
[----:B------:R1:W-:Y:S01]  /*3390*/  @!P4 STG.E.U8 desc[UR18][R12.64+0x1], R33 ;  /* 0x000001210c00c986 */ /* 0x0003e2000c101112 */
[----:B------:R-:W-:Y:S05]  /*33a0*/  @P5 BRA `(.L_x_44) ;  /* 0x0000000000045947 */ /* 0x000fea0003800000 */
[----:B------:R3:W5:Y:S02]  /*33b0*/  LDG.E.U8 R28, desc[UR18][R24.64] ;  /* 0x00000012181c7981 */ /* 0x000764000c1e1100 */
.L_x_44:
[----:B------:R-:W-:Y:S05]  /*33c0*/  BSYNC B1 ;  /* 0x0000000000017941 */ /* 0x000fea0003800000 */
.L_x_43:
[----:B-----5:R-:W-:Y:S01]  /*33d0*/  LOP3.LUT R28, R28, 0xff, RZ, 0xc0, !PT ;  /* 0x000000ff1c1c7812 */ /* 0x020fe200078ec0ff */
[----:B------:R-:W-:Y:S01]  /*33e0*/  BSSY B1, `(.L_x_45) ;  /* 0x000000b000017945 */ /* 0x000fe20003800000 */
[----:B------:R-:W-:Y:S02]  /*33f0*/  ISETP.LT.OR P4, PT, R27, 0x2, !P2 ;  /* 0x000000021b00780c */ /* 0x000fe40005781670 */
[----:B------:R-:W-:-:S05]  /*3400*/  F2FP.F16.E4M3.UNPACK_B R28, R28 ;  /* 0x0000001cff1c723e */ /* 0x000fca00020006ff */
[----:B------:R-:W-:-:S05]  /*3410*/  HADD2.F32 R28, -RZ, R28.H0_H0 ;  /* 0x2000001cff1c7230 */ /* 0x000fca0000004100 */
[----:B------:R-:W-:-:S04]  /*3420*/  FMUL R28, R28, R9 ;  /* 0x000000091c1c7220 */ /* 0x000fc80000400000 */
[----:B------:R-:W-:-:S05]  /*3430*/  FFMA R28, R139, R8, R28 ;  /* 0x000000088b1c7223 */ /* 0x000fca000000001c */
[----:B------:R-:W-:Y:S02]  /*3440*/  F2FP.SATFINITE.E4M3.F32.PACK_AB_MERGE_C R29, RZ, R28, RZ ;  /* 0x0000001cff1d723e */ /* 0x000fe400048070ff */
[----:B------:R-:W-:-:S03]  /*3450*/  PRMT R28, RZ, 0x7610, R28 ;  /* 0x00007610ff1c7816 */ /* 0x000fc6000000001c */
[----:B------:R4:W-:Y:S01]  /*3460*/  @!P5 STG.E.U8 desc[UR18][R10.64], R29 ;  /* 0x0000001d0a00d986 */ /* 0x0009e2000c101112 */
[----:B------:R-:W-:Y:S05]  /*3470*/  @P4 BRA `(.L_x_46) ;  /* 0x0000000000044947 */ /* 0x000fea0003800000 */
[----:B------:R0:W5:Y:S02]  /*3480*/  LDG.E.U8 R28, desc[UR18][R24.64+0x1] ;  /* 0x00000112181c7981 */ /* 0x000164000c1e1100 */
.L_x_46:
[----:B------:R-:W-:Y:S05]  /*3490*/  BSYNC B1 ;  /* 0x0000000000017941 */ /* 0x000fea0003800000 */
.L_x_45:
[----:B-----5:R-:W-:Y:S01]  /*34a0*/  LOP3.LUT R28, R28, 0xff, RZ, 0xc0, !PT ;  /* 0x000000ff1c1c7812 */ /* 0x020fe200078ec0ff */
[----:B------:R-:W-:Y:S01]  /*34b0*/  BSSY B1, `(.L_x_47) ;  /* 0x000000b000017945 */ /* 0x000fe20003800000 */
[----:B------:R-:W-:Y:S02]  /*34c0*/  ISETP.LT.OR P5, PT, R27, 0x9, !P1 ;  /* 0x000000091b00780c */ /* 0x000fe40004fa1670 */
[----:B------:R-:W-:-:S05]  /*34d0*/  F2FP.F16.E4M3.UNPACK_B R28, R28 ;  /* 0x0000001cff1c723e */ /* 0x000fca00020006ff */
[----:B------:R-:W-:-:S05]  /*34e0*/  HADD2.F32 R28, -RZ, R28.H0_H0 ;  /* 0x2000001cff1c7230 */ /* 0x000fca0000004100 */
[----:B----4-:R-:W-:Y:S01]  /*34f0*/  FMUL R29, R28, R9 ;  /* 0x000000091c1d7220 */ /* 0x010fe20000400000 */
[----:B------:R-:W-:-:S03]  /*3500*/  PRMT R28, RZ, 0x7610, R28 ;  /* 0x00007610ff1c7816 */ /* 0x000fc6000000001c */
[----:B------:R-:W-:-:S05]  /*3510*/  FFMA R29, R138, R8, R29 ;  /* 0x000000088a1d7223 */ /* 0x000fca000000001d */
[----:B------:R-:W-:-:S05]  /*3520*/  F2FP.SATFINITE.E4M3.F32.PACK_AB_MERGE_C R29, RZ, R29, RZ ;  /* 0x0000001dff1d723e */ /* 0x000fca00048070ff */
[----:B------:R4:W-:Y:S01]  /*3530*/  @!P4 STG.E.U8 desc[UR18][R10.64+0x1], R29 ;  /* 0x0000011d0a00c986 */ /* 0x0009e2000c101112 */
[----:B------:R-:W-:Y:S05]  /*3540*/  @P5 BRA `(.L_x_48) ;  /* 0x0000000000045947 */ /* 0x000fea0003800000 */
[----:B------:R0:W5:Y:S02]  /*3550*/  LDG.E.U8 R28, desc[UR18][R6.64+0x8] ;  /* 0x00000812061c7981 */ /* 0x000164000c1e1100 */
.L_x_48:
[----:B------:R-:W-:Y:S05]  /*3560*/  BSYNC B1 ;  /* 0x0000000000017941 */ /* 0x000fea0003800000 */
.L_x_47:
[----:B-----5:R-:W-:Y:S01]  /*3570*/  LOP3.LUT R28, R28, 0xff, RZ, 0xc0, !PT ;  /* 0x000000ff1c1c7812 */ /* 0x020fe200078ec0ff */
[----:B------:R-:W-:Y:S01]  /*3580*/  BSSY B1, `(.L_x_49) ;  /* 0x000000b000017945 */ /* 0x000fe20003800000 */
[----:B------:R-:W-:Y:S02]  /*3590*/  ISETP.LT.OR P4, PT, R27, 0xa, !P1 ;  /* 0x0000000a1b00780c */ /* 0x000fe40004f81670 */
[----:B------:R-:W-:-:S05]  /*35a0*/  F2FP.F16.E4M3.UNPACK_B R28, R28 ;  /* 0x0000001cff1c723e */ /* 0x000fca00020006ff */
[----:B------:R-:W-:-:S05]  /*35b0*/  HADD2.F32 R28, -RZ, R28.H0_H0 ;  /* 0x2000001cff1c7230 */ /* 0x000fca0000004100 */
[----:B------:R-:W-:-:S04]  /*35c0*/  FMUL R28, R28, R9 ;  /* 0x000000091c1c7220 */ /* 0x000fc80000400000 */
[----:B------:R-:W-:-:S05]  /*35d0*/  FFMA R28, R137, R8, R28 ;  /* 0x00000008891c7223 */ /* 0x000fca000000001c */
[----:B----4-:R-:W-:Y:S02]  /*35e0*/  F2FP.SATFINITE.E4M3.F32.PACK_AB_MERGE_C R29, RZ, R28, RZ ;  /* 0x0000001cff1d723e */ /* 0x010fe400048070ff */
[----:B------:R-:W-:-:S03]  /*35f0*/  PRMT R28, RZ, 0x7610, R28 ;  /* 0x00007610ff1c7816 */ /* 0x000fc6000000001c */
[----:B------:R4:W-:Y:S01]  /*3600*/  @!P5 STG.E.U8 desc[UR18][R12.64+0x8], R29 ;  /* 0x0000081d0c00d986 */ /* 0x0009e2000c101112 */
[----:B------:R-:W-:Y:S05]  /*3610*/  @P4 BRA `(.L_x_50) ;  /* 0x0000000000044947 */ /* 0x000fea0003800000 */
[----:B------:R0:W5:Y:S02]  /*3620*/  LDG.E.U8 R28, desc[UR18][R6.64+0x9] ;  /* 0x00000912061c7981 */ /* 0x000164000c1e1100 */
.L_x_50:
[----:B------:R-:W-:Y:S05]  /*3630*/  BSYNC B1 ;  /* 0x0000000000017941 */ /* 0x000fea0003800000 */
.L_x_49:
        /* <DEDUP_REMOVED lines=12> */
.L_x_52:
[----:B------:R-:W-:Y:S05]  /*3700*/  BSYNC B1 ;  /* 0x0000000000017941 */ /* 0x000fea0003800000 */
.L_x_51:
        /* <DEDUP_REMOVED lines=12> */
.L_x_54:
[----:B------:R-:W-:Y:S05]  /*37d0*/  BSYNC B1 ;  /* 0x0000000000017941 */ /* 0x000fea0003800000 */
.L_x_53:
        /* <DEDUP_REMOVED lines=12> */
.L_x_56:
[----:B------:R-:W-:Y:S05]  /*38a0*/  BSYNC B1 ;  /* 0x0000000000017941 */ /* 0x000fea0003800000 */
.L_x_55:
        /* <DEDUP_REMOVED lines=12> */
.L_x_58:
[----:B------:R-:W-:Y:S05]  /*3970*/  BSYNC B1 ;  /* 0x0000000000017941 */ /* 0x000fea0003800000 */
.L_x_57:
        /* <DEDUP_REMOVED lines=12> */
.L_x_60:
[----:B------:R-:W-:Y:S05]  /*3a40*/  BSYNC B1 ;  /* 0x0000000000017941 */ /* 0x000fea0003800000 */
.L_x_59:
        /* <DEDUP_REMOVED lines=12> */
.L_x_62:
[----:B------:R-:W-:Y:S05]  /*3b10*/  BSYNC B1 ;  /* 0x0000000000017941 */ /* 0x000fea0003800000 */
.L_x_61:
        /* <DEDUP_REMOVED lines=12> */
.L_x_64:
[----:B------:R-:W-:Y:S05]  /*3be0*/  BSYNC B1 ;  /* 0x0000000000017941 */ /* 0x000fea0003800000 */
.L_x_63:
        /* <DEDUP_REMOVED lines=12> */
.L_x_66:
[----:B------:R-:W-:Y:S05]  /*3cb0*/  BSYNC B1 ;  /* 0x0000000000017941 */ /* 0x000fea0003800000 */
.L_x_65:
        /* <DEDUP_REMOVED lines=12> */
.L_x_68:
[----:B------:R-:W-:Y:S05]  /*3d80*/  BSYNC B1 ;  /* 0x0000000000017941 */ /* 0x000fea0003800000 */
.L_x_67:
        /* <DEDUP_REMOVED lines=12> */
.L_x_70:
[----:B------:R-:W-:Y:S05]  /*3e50*/  BSYNC B1 ;  /* 0x0000000000017941 */ /* 0x000fea0003800000 */
.L_x_69:
        /* <DEDUP_REMOVED lines=12> */
.L_x_72:
[----:B------:R-:W-:Y:S05]  /*3f20*/  BSYNC B1 ;  /* 0x0000000000017941 */ /* 0x000fea0003800000 */
.L_x_71:
        /* <DEDUP_REMOVED lines=12> */
.L_x_74:
[----:B------:R-:W-:Y:S05]  /*3ff0*/  BSYNC B1 ;  /* 0x0000000000017941 */ /* 0x000fea0003800000 */
.L_x_73:
        /* <DEDUP_REMOVED lines=12> */
.L_x_76:
[----:B------:R-:W-:Y:S05]  /*40c0*/  BSYNC B1 ;  /* 0x0000000000017941 */ /* 0x000fea0003800000 */
.L_x_75:
        /* <DEDUP_REMOVED lines=12> */
.L_x_78:
[----:B------:R-:W-:Y:S05]  /*4190*/  BSYNC B1 ;  /* 0x0000000000017941 */ /* 0x000fea0003800000 */
.L_x_77:
        /* <DEDUP_REMOVED lines=12> */
.L_x_80:
[----:B------:R-:W-:Y:S05]  /*4260*/  BSYNC B1 ;  /* 0x0000000000017941 */ /* 0x000fea0003800000 */
.L_x_79:
        /* <DEDUP_REMOVED lines=12> */
.L_x_82:
[----:B------:R-:W-:Y:S05]  /*4330*/  BSYNC B1 ;  /* 0x0000000000017941 */ /* 0x000fea0003800000 */
.L_x_81:
        /* <DEDUP_REMOVED lines=12> */
.L_x_84:
[----:B------:R-:W-:Y:S05]  /*4400*/  BSYNC B1 ;  /* 0x0000000000017941 */ /* 0x000fea0003800000 */
.L_x_83:
        /* <DEDUP_REMOVED lines=12> */
.L_x_86:
[----:B------:R-:W-:Y:S05]  /*44d0*/  BSYNC B1 ;  /* 0x0000000000017941 */ /* 0x000fea0003800000 */
.L_x_85:
        /* <DEDUP_REMOVED lines=12> */
.L_x_88:
[----:B------:R-:W-:Y:S05]  /*45a0*/  BSYNC B1 ;  /* 0x0000000000017941 */ /* 0x000fea0003800000 */
.L_x_87:
        /* <DEDUP_REMOVED lines=12> */
.L_x_90:
[----:B------:R-:W-:Y:S05]  /*4670*/  BSYNC B1 ;  /* 0x0000000000017941 */ /* 0x000fea0003800000 */
.L_x_89:
        /* <DEDUP_REMOVED lines=12> */
.L_x_92:
[----:B------:R-:W-:Y:S05]  /*4740*/  BSYNC B1 ;  /* 0x0000000000017941 */ /* 0x000fea0003800000 */
.L_x_91:
        /* <DEDUP_REMOVED lines=12> */
.L_x_94:
[----:B------:R-:W-:Y:S05]  /*4810*/  BSYNC B1 ;  /* 0x0000000000017941 */ /* 0x000fea0003800000 */
.L_x_93:
        /* <DEDUP_REMOVED lines=12> */
.L_x_96:
[----:B------:R-:W-:Y:S05]  /*48e0*/  BSYNC B1 ;  /* 0x0000000000017941 */ /* 0x000fea0003800000 */
.L_x_95:
        /* <DEDUP_REMOVED lines=12> */
.L_x_98:
[----:B------:R-:W-:Y:S05]  /*49b0*/  BSYNC B1 ;  /* 0x0000000000017941 */ /* 0x000fea0003800000 */
.L_x_97:
        /* <DEDUP_REMOVED lines=12> */
.L_x_100:
[----:B------:R-:W-:Y:S05]  /*4a80*/  BSYNC B1 ;  /* 0x0000000000017941 */ /* 0x000fea0003800000 */
.L_x_99:
        /* <DEDUP_REMOVED lines=12> */
.L_x_102:
[----:B------:R-:W-:Y:S05]  /*4b50*/  BSYNC B1 ;  /* 0x0000000000017941 */ /* 0x000fea0003800000 */
.L_x_101:
        /* <DEDUP_REMOVED lines=12> */
.L_x_104:
[----:B------:R-:W-:Y:S05]  /*4c20*/  BSYNC B1 ;  /* 0x0000000000017941 */ /* 0x000fea0003800000 */
.L_x_103:
        /* <DEDUP_REMOVED lines=12> */
.L_x_106:
[----:B------:R-:W-:Y:S05]  /*4cf0*/  BSYNC B1 ;  /* 0x0000000000017941 */ /* 0x000fea0003800000 */
.L_x_105:
        /* <DEDUP_REMOVED lines=12> */
.L_x_108:
[----:B------:R-:W-:Y:S05]  /*4dc0*/  BSYNC B1 ;  /* 0x0000000000017941 */ /* 0x000fea0003800000 */
.L_x_107:
        /* <DEDUP_REMOVED lines=12> */
.L_x_110:
[----:B------:R-:W-:Y:S05]  /*4e90*/  BSYNC B1 ;  /* 0x0000000000017941 */ /* 0x000fea0003800000 */
.L_x_109:
        /* <DEDUP_REMOVED lines=12> */
.L_x_112:
[----:B------:R-:W-:Y:S05]  /*4f60*/  BSYNC B1 ;  /* 0x0000000000017941 */ /* 0x000fea0003800000 */
.L_x_111:
        /* <DEDUP_REMOVED lines=12> */
.L_x_114:
[----:B------:R-:W-:Y:S05]  /*5030*/  BSYNC B1 ;  /* 0x0000000000017941 */ /* 0x000fea0003800000 */
.L_x_113:
        /* <DEDUP_REMOVED lines=12> */
.L_x_116:
[----:B------:R-:W-:Y:S05]  /*5100*/  BSYNC B1 ;  /* 0x0000000000017941 */ /* 0x000fea0003800000 */
.L_x_115:
        /* <DEDUP_REMOVED lines=12> */
.L_x_118:
[----:B------:R-:W-:Y:S05]  /*51d0*/  BSYNC B1 ;  /* 0x0000000000017941 */ /* 0x000fea0003800000 */
.L_x_117:
        /* <DEDUP_REMOVED lines=12> */
.L_x_120:
[----:B------:R-:W-:Y:S05]  /*52a0*/  BSYNC B1 ;  /* 0x0000000000017941 */ /* 0x000fea0003800000 */
.L_x_119:
        /* <DEDUP_REMOVED lines=12> */
.L_x_122:
[----:B------:R-:W-:Y:S05]  /*5370*/  BSYNC B1 ;  /* 0x0000000000017941 */ /* 0x000fea0003800000 */
.L_x_121:
        /* <DEDUP_REMOVED lines=12> */
.L_x_124:
[----:B------:R-:W-:Y:S05]  /*5440*/  BSYNC B1 ;  /* 0x0000000000017941 */ /* 0x000fea0003800000 */
.L_x_123:
        /* <DEDUP_REMOVED lines=12> */
.L_x_126:
[----:B------:R-:W-:Y:S05]  /*5510*/  BSYNC B1 ;  /* 0x0000000000017941 */ /* 0x000fea0003800000 */
.L_x_125:
        /* <DEDUP_REMOVED lines=12> */
.L_x_128:
[----:B------:R-:W-:Y:S05]  /*55e0*/  BSYNC B1 ;  /* 0x0000000000017941 */ /* 0x000fea0003800000 */
.L_x_127:
        /* <DEDUP_REMOVED lines=12> */
.L_x_130:
[----:B------:R-:W-:Y:S05]  /*56b0*/  BSYNC B1 ;  /* 0x0000000000017941 */ /* 0x000fea0003800000 */
.L_x_129:
        /* <DEDUP_REMOVED lines=12> */
.L_x_132:
[----:B------:R-:W-:Y:S05]  /*5780*/  BSYNC B1 ;  /* 0x0000000000017941 */ /* 0x000fea0003800000 */
.L_x_131:
        /* <DEDUP_REMOVED lines=12> */
.L_x_134:
[----:B------:R-:W-:Y:S05]  /*5850*/  BSYNC B1 ;  /* 0x0000000000017941 */ /* 0x000fea0003800000 */
.L_x_133:
        /* <DEDUP_REMOVED lines=12> */
.L_x_136:
[----:B------:R-:W-:Y:S05]  /*5920*/  BSYNC B1 ;  /* 0x0000000000017941 */ /* 0x000fea0003800000 */
.L_x_135:
        /* <DEDUP_REMOVED lines=12> */
.L_x_138:
[----:B------:R-:W-:Y:S05]  /*59f0*/  BSYNC B1 ;  /* 0x0000000000017941 */ /* 0x000fea0003800000 */
.L_x_137:
        /* <DEDUP_REMOVED lines=12> */
.L_x_140:
[----:B------:R-:W-:Y:S05]  /*5ac0*/  BSYNC B1 ;  /* 0x0000000000017941 */ /* 0x000fea0003800000 */
.L_x_139:
        /* <DEDUP_REMOVED lines=12> */
.L_x_142:
[----:B------:R-:W-:Y:S05]  /*5b90*/  BSYNC B1 ;  /* 0x0000000000017941 */ /* 0x000fea0003800000 */
.L_x_141:
        /* <DEDUP_REMOVED lines=12> */
.L_x_144:
[----:B------:R-:W-:Y:S05]  /*5c60*/  BSYNC B1 ;  /* 0x0000000000017941 */ /* 0x000fea0003800000 */
.L_x_143:
        /* <DEDUP_REMOVED lines=12> */
.L_x_146:
[----:B------:R-:W-:Y:S05]  /*5d30*/  BSYNC B1 ;  /* 0x0000000000017941 */ /* 0x000fea0003800000 */
.L_x_145:
        /* <DEDUP_REMOVED lines=12> */
.L_x_148:
[----:B------:R-:W-:Y:S05]  /*5e00*/  BSYNC B1 ;  /* 0x0000000000017941 */ /* 0x000fea0003800000 */
.L_x_147:
[----:B-----5:R-:W-:Y:S01]  /*5e10*/  LOP3.LUT R28, R28, 0xff, RZ, 0xc0, !PT ;  /* 0x000000ff1c1c7812 */ /* 0x020fe200078ec0ff */
[----:B------:R-:W-:Y:S01]  /*5e20*/  BSSY B1, `(.L_x_149) ;  /* 0x000000b000017945 */ /* 0x000fe20003800000 */
[----:B------:R-:W-:Y:S02]  /*5e30*/  ISETP.LT.OR P4, PT, R27, 0x6a, !P2 ;  /* 0x0000006a1b00780c */ /* 0x000fe40005781670 */
[----:B------:R-:W-:-:S05]  /*5e40*/  F2FP.F16.E4M3.UNPACK_B R28, R28 ;  /* 0x0000001cff1c723e */ /* 0x000fca00020006ff */
[----:B------:R-:W-:-:S05]  /*5e50*/  HADD2.F32 R28, -RZ, R28.H0_H0 ;  /* 0x2000001cff1c7230 */ /* 0x000fca0000004100 */
[----:B------:R-:W-:-:S04]  /*5e60*/  FMUL R28, R28, R9 ;  /* 0x000000091c1c7220 */ /* 0x000fc80000400000 */
[----:B------:R-:W-:Y:S01]  /*5e70*/  FFMA R28, R23, R8, R28 ;  /* 0x00000008171c7223 */ /* 0x000fe2000000001c */
[----:B------:R-:W-:-:S04]  /*5e80*/  PRMT R23, RZ, 0x7610, R23 ;  /* 0x00007610ff177816 */ /* 0x000fc80000000017 */
[----:B----4-:R-:W-:-:S05]  /*5e90*/  F2FP.SATFINITE.E4M3.F32.PACK_AB_MERGE_C R29, RZ, R28, RZ ;  /* 0x0000001cff1d723e */ /* 0x010fca00048070ff */
[----:B------:R4:W-:Y:S01]  /*5ea0*/  @!P5 STG.E.U8 desc[UR18][R10.64+0x68], R29 ;  /* 0x0000681d0a00d986 */ /* 0x0009e2000c101112 */
[----:B------:R-:W-:Y:S05]  /*5eb0*/  @P4 BRA `(.L_x_150) ;  /* 0x0000000000044947 */ /* 0x000fea0003800000 */
[----:B------:R0:W5:Y:S02]  /*5ec0*/  LDG.E.U8 R23, desc[UR18][R24.64+0x69] ;  /* 0x0000691218177981 */ /* 0x000164000c1e1100 */
.L_x_150:
[----:B------:R-:W-:Y:S05]  /*5ed0*/  BSYNC B1 ;  /* 0x0000000000017941 */ /* 0x000fea0003800000 */
.L_x_149:
        /* <DEDUP_REMOVED lines=8> */
[----:B------:R-:W-:-:S05]  /*5f60*/  F2FP.SATFINITE.E4M3.F32.PACK_AB_MERGE_C R23, RZ, R23, RZ ;  /* 0x00000017ff17723e */ /* 0x000fca00048070ff */
[----:B------:R0:W-:Y:S01]  /*5f70*/  @!P4 STG.E.U8 desc[UR18][R10.64+0x69], R23 ;  /* 0x000069170a00c986 */ /* 0x0001e2000c101112 */
[----:B------:R-:W-:Y:S05]  /*5f80*/  @P5 BRA `(.L_x_152) ;  /* 0x0000000000045947 */ /* 0x000fea0003800000 */
[----:B------:R0:W5:Y:S02]  /*5f90*/  LDG.E.U8 R22, desc[UR18][R6.64+0x70] ;  /* 0x0000701206167981 */ /* 0x000164000c1e1100 */
.L_x_152:
[----:B------:R-:W-:Y:S05]  /*5fa0*/  BSYNC B1 ;  /* 0x0000000000017941 */ /* 0x000fea0003800000 */
.L_x_151:
        /* <DEDUP_REMOVED lines=8> */
[----:B0-----:R-:W-:-:S05]  /*6030*/  F2FP.SATFINITE.E4M3.F32.PACK_AB_MERGE_C R23, RZ, R22, RZ ;  /* 0x00000016ff17723e */ /* 0x001fca00048070ff */
[----:B------:R0:W-:Y:S01]  /*6040*/  @!P5 STG.E.U8 desc[UR18][R12.64+0x70], R23 ;  /* 0x000070170c00d986 */ /* 0x0001e2000c101112 */
[----:B------:R-:W-:Y:S05]  /*6050*/  @P4 BRA `(.L_x_154) ;  /* 0x0000000000044947 */ /* 0x000fea0003800000 */
[----:B------:R0:W5:Y:S02]  /*6060*/  LDG.E.U8 R21, desc[UR18][R6.64+0x71] ;  /* 0x0000711206157981 */ /* 0x000164000c1e1100 */
.L_x_154:
[----:B------:R-:W-:Y:S05]  /*6070*/  BSYNC B1 ;  /* 0x0000000000017941 */ /* 0x000fea0003800000 */
.L_x_153:
        /* <DEDUP_REMOVED lines=12> */
.L_x_156:
[----:B------:R-:W-:Y:S05]  /*6140*/  BSYNC B1 ;  /* 0x0000000000017941 */ /* 0x000fea0003800000 */
.L_x_155:
        /* <DEDUP_REMOVED lines=12> */
.L_x_158:
[----:B------:R-:W-:Y:S05]  /*6210*/  BSYNC B1 ;  /* 0x0000000000017941 */ /* 0x000fea0003800000 */
.L_x_157:
        /* <DEDUP_REMOVED lines=12> */
.L_x_160:
[----:B------:R-:W-:Y:S05]  /*62e0*/  BSYNC B1 ;  /* 0x0000000000017941 */ /* 0x000fea0003800000 */
.L_x_159:
        /* <DEDUP_REMOVED lines=12> */
.L_x_162:
[----:B------:R-:W-:Y:S05]  /*63b0*/  BSYNC B1 ;  /* 0x0000000000017941 */ /* 0x000fea0003800000 */
.L_x_161:
[----:B-----5:R-:W-:Y:S01]  /*63c0*/  LOP3.LUT R15, R15, 0xff, RZ, 0xc0, !PT ;  /* 0x000000ff0f0f7812 */ /* 0x020fe200078ec0ff */
[----:B------:R-:W-:Y:S01]  /*63d0*/  BSSY B1, `(.L_x_163) ;  /* 0x000000b000017945 */ /* 0x000fe20003800000 */
[----:B------:R-:W-:Y:S02]  /*63e0*/  ISETP.LT.OR P4, PT, R27, 0x79, !P2 ;  /* 0x000000791b00780c */ /* 0x000fe40005781670 */
[----:B------:R-:W-:-:S05]  /*63f0*/  F2FP.F16.E4M3.UNPACK_B R15, R15 ;  /* 0x0000000fff0f723e */ /* 0x000fca00020006ff */
[----:B0-2---:R-:W-:-:S05]  /*6400*/  HADD2.F32 R6, -RZ, R15.H0_H0 ;  /* 0x2000000fff067230 */ /* 0x005fca0000004100 */
[----:B------:R-:W-:Y:S01]  /*6410*/  FMUL R7, R6, R9 ;  /* 0x0000000906077220 */ /* 0x000fe20000400000 */
[----:B------:R-:W-:-:S03]  /*6420*/  PRMT R6, RZ, 0x7610, R6 ;  /* 0x00007610ff067816 */ /* 0x000fc60000000006 */
[----:B------:R-:W-:-:S05]  /*6430*/  FFMA R7, R14, R8, R7 ;  /* 0x000000080e077223 */ /* 0x000fca0000000007 */
[----:B------:R-:W-:-:S05]  /*6440*/  F2FP.SATFINITE.E4M3.F32.PACK_AB_MERGE_C R7, RZ, R7, RZ ;  /* 0x00000007ff07723e */ /* 0x000fca00048070ff */
[----:B------:R0:W-:Y:S01]  /*6450*/  @!P1 STG.E.U8 desc[UR18][R12.64+0x79], R7 ;  /* 0x000079070c009986 */ /* 0x0001e2000c101112 */
[----:B------:R-:W-:Y:S05]  /*6460*/  @P4 BRA `(.L_x_164) ;  /* 0x0000000000044947 */ /* 0x000fea0003800000 */
[----:B------:R2:W5:Y:S02]  /*6470*/  LDG.E.U8 R6, desc[UR18][R24.64+0x78] ;  /* 0x0000781218067981 */ /* 0x000564000c1e1100 */
.L_x_164:
[----:B------:R-:W-:Y:S05]  /*6480*/  BSYNC B1 ;  /* 0x0000000000017941 */ /* 0x000fea0003800000 */
.L_x_163:
[----:B-----5:R-:W-:Y:S01]  /*6490*/  LOP3.LUT R6, R6, 0xff, RZ, 0xc0, !PT ;  /* 0x000000ff06067812 */ /* 0x020fe200078ec0ff */
[----:B------:R-:W-:Y:S01]  /*64a0*/  BSSY B1, `(.L_x_165) ;  /* 0x000000b000017945 */ /* 0x000fe20003800000 */
[----:B------:R-:W-:Y:S02]  /*64b0*/  ISETP.LT.OR P2, PT, R27, 0x7a, !P2 ;  /* 0x0000007a1b00780c */ /* 0x000fe40005741670 */
[----:B------:R-:W-:-:S05]  /*64c0*/  F2FP.F16.E4M3.UNPACK_B R6, R6 ;  /* 0x00000006ff06723e */ /* 0x000fca00020006ff */
[----:B------:R-:W-:-:S05]  /*64d0*/  HADD2.F32 R6, -RZ, R6.H0_H0 ;  /* 0x20000006ff067230 */ /* 0x000fca0000004100 */
[----:B------:R-:W-:-:S04]  /*64e0*/  FMUL R6, R6, R9 ;  /* 0x0000000906067220 */ /* 0x000fc80000400000 */
[----:B------:R-:W-:-:S05]  /*64f0*/  FFMA R6, R17, R8, R6 ;  /* 0x0000000811067223 */ /* 0x000fca0000000006 */
[----:B0-----:R-:W-:Y:S02]  /*6500*/  F2FP.SATFINITE.E4M3.F32.PACK_AB_MERGE_C R7, RZ, R6, RZ ;  /* 0x00000006ff07723e */ /* 0x001fe400048070ff */
[----:B------:R-:W-:-:S03]  /*6510*/  PRMT R6, RZ, 0x7610, R6 ;  /* 0x00007610ff067816 */ /* 0x000fc60000000006 */
[----:B------:R0:W-:Y:S01]  /*6520*/  @!P4 STG.E.U8 desc[UR18][R10.64+0x78], R7 ;  /* 0x000078070a00c986 */ /* 0x0001e2000c101112 */
[----:B------:R-:W-:Y:S05]  /*6530*/  @P2 BRA `(.L_x_166) ;  /* 0x0000000000042947 */ /* 0x000fea0003800000 */
[----:B------:R0:W5:Y:S02]  /*6540*/  LDG.E.U8 R6, desc[UR18][R24.64+0x79] ;  /* 0x0000791218067981 */ /* 0x000164000c1e1100 */
.L_x_166:
[----:B------:R-:W-:Y:S05]  /*6550*/  BSYNC B1 ;  /* 0x0000000000017941 */ /* 0x000fea0003800000 */
.L_x_165:
[----:B------:R-:W-:Y:S05]  /*6560*/  @P2 BRA `(.L_x_167) ;  /* 0x0000001000282947 */ /* 0x000fea0003800000 */
[----:B-----5:R-:W-:-:S04]  /*6570*/  LOP3.LUT R6, R6, 0xff, RZ, 0xc0, !PT ;  /* 0x000000ff06067812 */ /* 0x020fc800078ec0ff */
[----:B------:R-:W-:-:S05]  /*6580*/  F2FP.F16.E4M3.UNPACK_B R6, R6 ;  /* 0x00000006ff06723e */ /* 0x000fca00020006ff */
[----:B------:R-:W-:-:S05]  /*6590*/  HADD2.F32 R6, -RZ, R6.H0_H0 ;  /* 0x20000006ff067230 */ /* 0x000fca0000004100 */
[----:B0-----:R-:W-:-:S04]  /*65a0*/  FMUL R7, R6, R9 ;  /* 0x0000000906077220 */ /* 0x001fc80000400000 */
[----:B------:R-:W-:-:S05]  /*65b0*/  FFMA R7, R16, R8, R7 ;  /* 0x0000000810077223 */ /* 0x000fca0000000007 */
[----:B------:R-:W-:-:S05]  /*65c0*/  F2FP.SATFINITE.E4M3.F32.PACK_AB_MERGE_C R7, RZ, R7, RZ ;  /* 0x00000007ff07723e */ /* 0x000fca00048070ff */
[----:B------:R0:W-:Y:S01]  /*65d0*/  STG.E.U8 desc[UR18][R10.64+0x79], R7 ;  /* 0x000079070a007986 */ /* 0x0001e2000c101112 */
[----:B------:R-:W-:Y:S05]  /*65e0*/  BRA `(.L_x_167) ;  /* 0x0000001000087947 */ /* 0x000fea0003800000 */
.L_x_38:
[----:B------:R-:W-:Y:S01]  /*65f0*/  ISETP.GE.AND P2, PT, R33, 0x1, PT ;  /* 0x000000012100780c */ /* 0x000fe20003f46270 */
[-C--:B--2---:R-:W-:Y:S01]  /*6600*/  FMUL R141, R141, R8.reuse ;  /* 0x000000088d8d7220 */ /* 0x084fe20000400000 */
[-C--:B------:R-:W-:Y:S01]  /*6610*/  FMUL R140, R140, R8.reuse ;  /* 0x000000088c8c7220 */ /* 0x080fe20000400000 */
[----:B------:R-:W-:Y:S01]  /*6620*/  ISETP.GE.AND P1, PT, R33, 0x9, PT ;  /* 0x000000092100780c */ /* 0x000fe20003f26270 */
[-C--:B------:R-:W-:Y:S01]  /*6630*/  FMUL R138, R138, R8.reuse ;  /* 0x000000088a8a7220 */ /* 0x080fe20000400000 */
[----:B------:R-:W-:Y:S01]  /*6640*/  ISETP.LT.OR P5, PT, R27, 0x1, !P2 ;  /* 0x000000011b00780c */ /* 0x000fe200057a1670 */
[-C--:B------:R-:W-:Y:S01]  /*6650*/  FMUL R139, R139, R8.reuse ;  /* 0x000000088b8b7220 */ /* 0x080fe20000400000 */
[----:B------:R-:W-:Y:S01]  /*6660*/  ISETP.LT.OR P4, PT, R27, 0x2, !P2 ;  /* 0x000000021b00780c */ /* 0x000fe20005781670 */
[-C--:B------:R-:W-:Y:S01]  /*6670*/  FMUL R137, R137, R8.reuse ;  /* 0x0000000889897220 */ /* 0x080fe20000400000 */
[----:B------:R-:W-:Y:S01]  /*6680*/  F2FP.SATFINITE.E4M3.F32.PACK_AB_MERGE_C R141, RZ, R141, RZ ;  /* 0x0000008dff8d723e */ /* 0x000fe200048070ff */
[----:B------:R-:W-:Y:S01]  /*6690*/  FMUL R136, R136, R8 ;  /* 0x0000000888887220 */ /* 0x000fe20000400000 */
[----:B------:R-:W-:Y:S01]  /*66a0*/  F2FP.SATFINITE.E4M3.F32.PACK_AB_MERGE_C R7, RZ, R140, RZ ;  /* 0x0000008cff07723e */ /* 0x000fe200048070ff */
[-C--:B------:R-:W-:Y:S01]  /*66b0*/  FMUL R135, R135, R8.reuse ;  /* 0x0000000887877220 */ /* 0x080fe20000400000 */
[C---:B------:R-:W-:Y:S01]  /*66c0*/  ISETP.LT.OR P6, PT, R27.reuse, 0x9, !P2 ;  /* 0x000000091b00780c */ /* 0x040fe200057c1670 */
[----:B------:R-:W-:Y:S01]  /*66d0*/  FMUL R134, R134, R8 ;  /* 0x0000000886867220 */ /* 0x000fe20000400000 */
[----:B------:R-:W-:Y:S01]  /*66e0*/  F2FP.SATFINITE.E4M3.F32.PACK_AB_MERGE_C R25, RZ, R138, RZ ;  /* 0x0000008aff19723e */ /* 0x000fe200048070ff */
[-C--:B------:R-:W-:Y:S01]  /*66f0*/  FMUL R132, R132, R8.reuse ;  /* 0x0000000884847220 */ /* 0x080fe20000400000 */
[----:B------:R-:W-:Y:S01]  /*6700*/  F2FP.SATFINITE.E4M3.F32.PACK_AB_MERGE_C R139, RZ, R139, RZ ;  /* 0x0000008bff8b723e */ /* 0x000fe200048070ff */
[----:B------:R-:W-:Y:S01]  /*6710*/  @!P5 STG.E.U8 desc[UR18][R12.64], R141 ;  /* 0x0000008d0c00d986 */ /* 0x000fe2000c101112 */
[----:B------:R-:W-:Y:S01]  /*6720*/  ISETP.LT.OR P5, PT, R27, 0x2, !P1 ;  /* 0x000000021b00780c */ /* 0x000fe20004fa1670 */
[-C--:B------:R-:W-:Y:S01]  /*6730*/  FMUL R133, R133, R8.reuse ;  /* 0x0000000885857220 */ /* 0x080fe20000400000 */
[----:B------:R-:W-:Y:S01]  /*6740*/  F2FP.SATFINITE.E4M3.F32.PACK_AB_MERGE_C R137, RZ, R137, RZ ;  /* 0x00000089ff89723e */ /* 0x000fe200048070ff */
[----:B------:R0:W-:Y:S01]  /*6750*/  @!P4 STG.E.U8 desc[UR18][R12.64+0x1], R7 ;  /* 0x000001070c00c986 */ /* 0x0001e2000c101112 */
[----:B------:R-:W-:Y:S01]  /*6760*/  ISETP.LT.OR P4, PT, R27, 0x1, !P1 ;  /* 0x000000011b00780c */ /* 0x000fe20004f81670 */
[-C--:B------:R-:W-:Y:S01]  /*6770*/  FMUL R131, R131, R8.reuse ;  /* 0x0000000883837220 */ /* 0x080fe20000400000 */
[----:B------:R-:W-:Y:S01]  /*6780*/  F2FP.SATFINITE.E4M3.F32.PACK_AB_MERGE_C R135, RZ, R135, RZ ;  /* 0x00000087ff87723e */ /* 0x000fe200048070ff */
[----:B------:R-:W-:Y:S01]  /*6790*/  FMUL R130, R130, R8 ;  /* 0x0000000882827220 */ /* 0x000fe20000400000 */
[----:B------:R-:W-:Y:S01]  /*67a0*/  F2FP.SATFINITE.E4M3.F32.PACK_AB_MERGE_C R29, RZ, R134, RZ ;  /* 0x00000086ff1d723e */ /* 0x000fe200048070ff */
[-C--:B------:R-:W-:Y:S01]  /*67b0*/  FMUL R129, R129, R8.reuse ;  /* 0x0000000881817220 */ /* 0x080fe20000400000 */
[----:B------:R-:W-:Y:S01]  /*67c0*/  F2FP.SATFINITE.E4M3.F32.PACK_AB_MERGE_C R133, RZ, R133, RZ ;  /* 0x00000085ff85723e */ /* 0x000fe200048070ff */
[-C--:B------:R-:W-:Y:S01]  /*67d0*/  FMUL R128, R128, R8.reuse ;  /* 0x0000000880807220 */ /* 0x080fe20000400000 */
[----:B------:R-:W-:Y:S01]  /*67e0*/  F2FP.SATFINITE.E4M3.F32.PACK_AB_MERGE_C R131, RZ, R131, RZ ;  /* 0x00000083ff83723e */ /* 0x000fe200048070ff */
[----:B------:R1:W-:Y:S01]  /*67f0*/  @!P5 STG.E.U8 desc[UR18][R10.64+0x1], R25 ;  /* 0x000001190a00d986 */ /* 0x0003e2000c101112 */
[C---:B------:R-:W-:Y:S01]  /*6800*/  ISETP.LT.OR P5, PT, R27.reuse, 0xa, !P2 ;  /* 0x0000000a1b00780c */ /* 0x040fe200057a1670 */
[----:B------:R-:W-:Y:S01]  /*6810*/  FMUL R126, R126, R8 ;  /* 0x000000087e7e7220 */ /* 0x000fe20000400000 */
[----:B0-----:R-:W-:Y:S01]  /*6820*/  F2FP.SATFINITE.E4M3.F32.PACK_AB_MERGE_C R7, RZ, R136, RZ ;  /* 0x00000088ff07723e */ /* 0x001fe200048070ff */
[----:B------:R-:W-:Y:S01]  /*6830*/  @!P4 STG.E.U8 desc[UR18][R10.64], R139 ;  /* 0x0000008b0a00c986 */ /* 0x000fe2000c101112 */
[----:B------:R-:W-:Y:S01]  /*6840*/  ISETP.LT.OR P4, PT, R27, 0x9, !P1 ;  /* 0x000000091b00780c */ /* 0x000fe20004f81670 */
[-C--:B------:R-:W-:Y:S01]  /*6850*/  FMUL R127, R127, R8.reuse ;  /* 0x000000087f7f7220 */ /* 0x080fe20000400000 */
[----:B------:R-:W-:Y:S01]  /*6860*/  F2FP.SATFINITE.E4M3.F32.PACK_AB_MERGE_C R129, RZ, R129, RZ ;  /* 0x00000081ff81723e */ /* 0x000fe200048070ff */
[----:B------:R-:W-:Y:S01]  /*6870*/  @!P6 STG.E.U8 desc[UR18][R12.64+0x8], R137 ;  /* 0x000008890c00e986 */ /* 0x000fe2000c101112 */
[----:B------:R-:W-:Y:S01]  /*6880*/  ISETP.LT.OR P6, PT, R27, 0xa, !P1 ;  /* 0x0000000a1b00780c */ /* 0x000fe20004fc1670 */
[-C--:B------:R-:W-:Y:S01]  /*6890*/  FMUL R125, R125, R8.reuse ;  /* 0x000000087d7d7220 */ /* 0x080fe20000400000 */
[----:B------:R-:W-:Y:S01]  /*68a0*/  F2FP.SATFINITE.E4M3.F32.PACK_AB_MERGE_C R127, RZ, R127, RZ ;  /* 0x0000007fff7f723e */ /* 0x000fe200048070ff */
[----:B------:R-:W-:Y:S01]  /*68b0*/  FMUL R124, R124, R8 ;  /* 0x000000087c7c7220 */ /* 0x000fe20000400000 */
[----:B-1----:R-:W-:Y:S01]  /*68c0*/  F2FP.SATFINITE.E4M3.F32.PACK_AB_MERGE_C R25, RZ, R132, RZ ;  /* 0x00000084ff19723e */ /* 0x002fe200048070ff */
[----:B------:R0:W-:Y:S01]  /*68d0*/  @!P5 STG.E.U8 desc[UR18][R12.64+0x9], R7 ;  /* 0x000009070c00d986 */ /* 0x0001e2000c101112 */
[----:B------:R-:W-:Y:S01]  /*68e0*/  ISETP.LT.OR P5, PT, R27, 0x12, !P2 ;  /* 0x000000121b00780c */ /* 0x000fe200057a1670 */
[-C--:B------:R-:W-:Y:S01]  /*68f0*/  FMUL R123, R123, R8.reuse ;  /* 0x000000087b7b7220 */ /* 0x080fe20000400000 */
[----:B------:R-:W-:Y:S01]  /*6900*/  F2FP.SATFINITE.E4M3.F32.PACK_AB_MERGE_C R125, RZ, R125, RZ ;  /* 0x0000007dff7d723e */ /* 0x000fe200048070ff */
[----:B------:R-:W-:Y:S01]  /*6910*/  @!P4 STG.E.U8 desc[UR18][R10.64+0x8], R135 ;  /* 0x000008870a00c986 */ /* 0x000fe2000c101112 */
[C---:B------:R-:W-:Y:S01]  /*6920*/  ISETP.LT.OR P4, PT, R27.reuse, 0x11, !P2 ;  /* 0x000000111b00780c */ /* 0x040fe20005781670 */
[-C--:B------:R-:W-:Y:S01]  /*6930*/  FMUL R122, R122, R8.reuse ;  /* 0x000000087a7a7220 */ /* 0x080fe20000400000 */
[----:B------:R-:W-:Y:S01]  /*6940*/  F2FP.SATFINITE.E4M3.F32.PACK_AB_MERGE_C R123, RZ, R123, RZ ;  /* 0x0000007bff7b723e */ /* 0x000fe200048070ff */
[----:B------:R1:W-:Y:S01]  /*6950*/  @!P6 STG.E.U8 desc[UR18][R10.64+0x9], R29 ;  /* 0x0000091d0a00e986 */ /* 0x0003e2000c101112 */
[----:B------:R-:W-:Y:S01]  /*6960*/  ISETP.LT.OR P6, PT, R27, 0x11, !P1 ;  /* 0x000000111b00780c */ /* 0x000fe20004fc1670 */
[-C--:B------:R-:W-:Y:S01]  /*6970*/  FMUL R120, R120, R8.reuse ;  /* 0x0000000878787220 */ /* 0x080fe20000400000 */
[----:B------:R-:W-:Y:S01]  /*6980*/  FMUL R121, R121, R8 ;  /* 0x0000000879797220 */ /* 0x000fe20000400000 */
[----:B0-----:R-:W-:Y:S01]  /*6990*/  F2FP.SATFINITE.E4M3.F32.PACK_AB_MERGE_C R7, RZ, R130, RZ ;  /* 0x00000082ff07723e */ /* 0x001fe200048070ff */
[-C--:B------:R-:W-:Y:S01]  /*69a0*/  FMUL R119, R119, R8.reuse ;  /* 0x0000000877777220 */ /* 0x080fe20000400000 */
[----:B------:R0:W-:Y:S01]  /*69b0*/  @!P5 STG.E.U8 desc[UR18][R12.64+0x11], R25 ;  /* 0x000011190c00d986 */ /* 0x0001e2000c101112 */
[C---:B------:R-:W-:Y:S01]  /*69c0*/  ISETP.LT.OR P5, PT, R27.reuse, 0x12, !P1 ;  /* 0x000000121b00780c */ /* 0x040fe20004fa1670 */
[-C--:B------:R-:W-:Y:S01]  /*69d0*/  FMUL R118, R118, R8.reuse ;  /* 0x0000000876767220 */ /* 0x080fe20000400000 */
[----:B------:R-:W-:Y:S01]  /*69e0*/  F2FP.SATFINITE.E4M3.F32.PACK_AB_MERGE_C R121, RZ, R121, RZ ;  /* 0x00000079ff79723e */ /* 0x000fe200048070ff */
[----:B------:R-:W-:Y:S01]  /*69f0*/  @!P4 STG.E.U8 desc[UR18][R12.64+0x10], R133 ;  /* 0x000010850c00c986 */ /* 0x000fe2000c101112 */
[----:B------:R-:W-:Y:S01]  /*6a00*/  ISETP.LT.OR P4, PT, R27, 0x19, !P2 ;  /* 0x000000191b00780c */ /* 0x000fe20005781670 */
[----:B------:R-:W-:Y:S01]  /*6a10*/  FMUL R117, R117, R8 ;  /* 0x0000000875757220 */ /* 0x000fe20000400000 */
[----:B-1----:R-:W-:Y:S01]  /*6a20*/  F2FP.SATFINITE.E4M3.F32.PACK_AB_MERGE_C R29, RZ, R128, RZ ;  /* 0x00000080ff1d723e */ /* 0x002fe200048070ff */
[----:B------:R-:W-:Y:S01]  /*6a30*/  @!P6 STG.E.U8 desc[UR18][R10.64+0x10], R131 ;  /* 0x000010830a00e986 */ /* 0x000fe2000c101112 */
[C---:B------:R-:W-:Y:S01]  /*6a40*/  ISETP.LT.OR P6, PT, R27.reuse, 0x1a, !P2 ;  /* 0x0000001a1b00780c */ /* 0x040fe200057c1670 */
[-C--:B------:R-:W-:Y:S01]  /*6a50*/  FMUL R116, R116, R8.reuse ;  /* 0x0000000874747220 */ /* 0x080fe20000400000 */
[----:B------:R-:W-:Y:S01]  /*6a60*/  F2FP.SATFINITE.E4M3.F32.PACK_AB_MERGE_C R119, RZ, R119, RZ ;  /* 0x00000077ff77723e */ /* 0x000fe200048070ff */
[----:B------:R-:W-:Y:S01]  /*6a70*/  FMUL R114, R114, R8 ;  /* 0x0000000872727220 */ /* 0x000fe20000400000 */
[----:B0-----:R-:W-:Y:S01]  /*6a80*/  F2FP.SATFINITE.E4M3.F32.PACK_AB_MERGE_C R25, RZ, R126, RZ ;  /* 0x0000007eff19723e */ /* 0x001fe200048070ff */
[----:B------:R0:W-:Y:S01]  /*6a90*/  @!P5 STG.E.U8 desc[UR18][R10.64+0x11], R7 ;  /* 0x000011070a00d986 */ /* 0x0001e2000c101112 */
[----:B------:R-:W-:Y:S01]  /*6aa0*/  ISETP.LT.OR P5, PT, R27, 0x1a, !P1 ;  /* 0x0000001a1b00780c */ /* 0x000fe20004fa1670 */
        /* <DEDUP_REMOVED lines=11> */
[----:B0-----:R-:W-:Y:S01]  /*6b60*/  F2FP.SATFINITE.E4M3.F32.PACK_AB_MERGE_C R7, RZ, R124, RZ ;  /* 0x0000007cff07723e */ /* 0x001fe200048070ff */
[----:B------:R0:W-:Y:S01]  /*6b70*/  @!P5 STG.E.U8 desc[UR18][R10.64+0x19], R25 ;  /* 0x000019190a00d986 */ /* 0x0001e2000c101112 */
[C---:B------:R-:W-:Y:S01]  /*6b80*/  ISETP.LT.OR P5, PT, R27.reuse, 0x22, !P2 ;  /* 0x000000221b00780c */ /* 0x040fe200057a1670 */
[-C--:B------:R-:W-:Y:S01]  /*6b90*/  FMUL R110, R110, R8.reuse ;  /* 0x000000086e6e7220 */ /* 0x080fe20000400000 */
[----:B------:R-:W-:Y:S01]  /*6ba0*/  F2FP.SATFINITE.E4M3.F32.PACK_AB_MERGE_C R111, RZ, R111, RZ ;  /* 0x0000006fff6f723e */ /* 0x000fe200048070ff */
[----:B------:R-:W-:Y:S01]  /*6bb0*/  @!P4 STG.E.U8 desc[UR18][R10.64+0x18], R127 ;  /* 0x0000187f0a00c986 */ /* 0x000fe2000c101112 */
[C---:B------:R-:W-:Y:S01]  /*6bc0*/  ISETP.LT.OR P4, PT, R27.reuse, 0x21, !P1 ;  /* 0x000000211b00780c */ /* 0x040fe20004f81670 */
[----:B------:R-:W-:Y:S01]  /*6bd0*/  FMUL R108, R108, R8 ;  /* 0x000000086c6c7220 */ /* 0x000fe20000400000 */
[----:B-1----:R-:W-:Y:S01]  /*6be0*/  F2FP.SATFINITE.E4M3.F32.PACK_AB_MERGE_C R29, RZ, R122, RZ ;  /* 0x0000007aff1d723e */ /* 0x002fe200048070ff */
[----:B------:R-:W-:Y:S01]  /*6bf0*/  @!P6 STG.E.U8 desc[UR18][R12.64+0x20], R125 ;  /* 0x0000207d0c00e986 */ /* 0x000fe2000c101112 */
[----:B------:R-:W-:Y:S01]  /*6c00*/  ISETP.LT.OR P6, PT, R27, 0x22, !P1 ;  /* 0x000000221b00780c */ /* 0x000fe20004fc1670 */
[-C--:B------:R-:W-:Y:S01]  /*6c10*/  FMUL R109, R109, R8.reuse ;  /* 0x000000086d6d7220 */ /* 0x080fe20000400000 */
[----:B------:R-:W-:Y:S01]  /*6c20*/  FMUL R107, R107, R8 ;  /* 0x000000086b6b7220 */ /* 0x000fe20000400000 */
[----:B0-----:R-:W-:Y:S01]  /*6c30*/  F2FP.SATFINITE.E4M3.F32.PACK_AB_MERGE_C R25, RZ, R120, RZ ;  /* 0x00000078ff19723e */ /* 0x001fe200048070ff */
[-C--:B------:R-:W-:Y:S01]  /*6c40*/  FMUL R106, R106, R8.reuse ;  /* 0x000000086a6a7220 */ /* 0x080fe20000400000 */
        /* <DEDUP_REMOVED lines=33> */
[----:B------:R-:W-:Y:S01]  /*6e60*/  ISETP.LT.OR P4, PT, R27, 0x31, !P1 ;  /* 0x000000311b00780c */ /* 0x000fe20004f81670 */
[-C--:B------:R-:W-:Y:S01]  /*6e70*/  FMUL R97, R97, R8.reuse ;  /* 0x0000000861617220 */ /* 0x080fe20000400000 */
[-C--:B------:R-:W-:Y:S01]  /*6e80*/  FMUL R95, R95, R8.reuse ;  /* 0x000000085f5f7220 */ /* 0x080fe20000400000 */
        /* <DEDUP_REMOVED lines=37> */
[-C--:B------:R-:W-:Y:S01]  /*70e0*/  FMUL R19, R19, R8.reuse ;  /* 0x0000000813137220 */ /* 0x080fe20000400000 */
        /* <DEDUP_REMOVED lines=17> */
[----:B------:R-:W-:Y:S01]  /*7200*/  F2FP.SATFINITE.E4M3.F32.PACK_AB_MERGE_C R15, RZ, R15, RZ ;  /* 0x0000000fff0f723e */ /* 0x000fe200048070ff */
[----:B------:R1:W-:Y:S01]  /*7210*/  @!P6 STG.E.U8 desc[UR18][R12.64+0x49], R29 ;  /* 0x0000491d0c00e986 */ /* 0x0003e2000c101112 */
[----:B------:R-:W-:-:S02]  /*7220*/  ISETP.LT.OR P6, PT, R27, 0x51, !P2 ;  /* 0x000000511b00780c */ /* 0x000fc400057c1670 */
[----:B------:R-:W-:Y:S02]  /*7230*/  F2FP.SATFINITE.E4M3.F32.PACK_AB_MERGE_C R17, RZ, R17, RZ ;  /* 0x00000011ff11723e */ /* 0x000fe400048070ff */
[----:B0-----:R-:W-:Y:S01]  /*7240*/  F2FP.SATFINITE.E4M3.F32.PACK_AB_MERGE_C R7, RZ, R100, RZ ;  /* 0x00000064ff07723e */ /* 0x001fe200048070ff */
[----:B------:R0:W-:Y:S01]  /*7250*/  @!P5 STG.E.U8 desc[UR18][R10.64+0x49], R25 ;  /* 0x000049190a00d986 */ /* 0x0001e2000c101112 */
[----:B------:R-:W-:-:S03]  /*7260*/  ISETP.LT.OR P5, PT, R27, 0x52, !P2 ;  /* 0x000000521b00780c */ /* 0x000fc600057a1670 */
[----:B------:R-:W-:Y:S01]  /*7270*/  @!P4 STG.E.U8 desc[UR18][R10.64+0x48], R103 ;  /* 0x000048670a00c986 */ /* 0x000fe2000c101112 */
[C---:B------:R-:W-:Y:S02]  /*7280*/  ISETP.LT.OR P4, PT, R27.reuse, 0x51, !P1 ;  /* 0x000000511b00780c */ /* 0x040fe40004f81670 */
[----:B-1----:R-:W-:Y:S01]  /*7290*/  F2FP.SATFINITE.E4M3.F32.PACK_AB_MERGE_C R29, RZ, R98, RZ ;  /* 0x00000062ff1d723e */ /* 0x002fe200048070ff */
[----:B------:R-:W-:Y:S01]  /*72a0*/  @!P6 STG.E.U8 desc[UR18][R12.64+0x50], R101 ;  /* 0x000050650c00e986 */ /* 0x000fe2000c101112 */
[----:B------:R-:W-:Y:S02]  /*72b0*/  ISETP.LT.OR P6, PT, R27, 0x52, !P1 ;  /* 0x000000521b00780c */ /* 0x000fe40004fc1670 */
[----:B0-----:R-:W-:-:S03]  /*72c0*/  F2FP.SATFINITE.E4M3.F32.PACK_AB_MERGE_C R25, RZ, R96, RZ ;  /* 0x00000060ff19723e */ /* 0x001fc600048070ff */
[----:B------:R0:W-:Y:S01]  /*72d0*/  @!P5 STG.E.U8 desc[UR18][R12.64+0x51], R7 ;  /* 0x000051070c00d986 */ /* 0x0001e2000c101112 */
[----:B------:R-:W-:-:S03]  /*72e0*/  ISETP.LT.OR P5, PT, R27, 0x5a, !P2 ;  /* 0x0000005a1b00780c */ /* 0x000fc600057a1670 */
[----:B------:R-:W-:Y:S01]  /*72f0*/  @!P4 STG.E.U8 desc[UR18][R10.64+0x50], R99 ;  /* 0x000050630a00c986 */ /* 0x000fe2000c101112 */
[----:B------:R-:W-:-:S03]  /*7300*/  ISETP.LT.OR P4, PT, R27, 0x59, !P2 ;  /* 0x000000591b00780c */ /* 0x000fc60005781670 */
[----:B------:R1:W-:Y:S01]  /*7310*/  @!P6 STG.E.U8 desc[UR18][R10.64+0x51], R29 ;  /* 0x0000511d0a00e986 */ /* 0x0003e2000c101112 */
[----:B------:R-:W-:Y:S02]  /*7320*/  ISETP.LT.OR P6, PT, R27, 0x59, !P1 ;  /* 0x000000591b00780c */ /* 0x000fe40004fc1670 */
[----:B0-----:R-:W-:-:S03]  /*7330*/  F2FP.SATFINITE.E4M3.F32.PACK_AB_MERGE_C R7, RZ, R94, RZ ;  /* 0x0000005eff07723e */ /* 0x001fc600048070ff */
        /* <DEDUP_REMOVED lines=27> */
[----:B------:R-:W-:Y:S01]  /*74f0*/  @!P6 STG.E.U8 desc[UR18][R10.64+0x69], R29 ;  /* 0x0000691d0a00e986 */ /* 0x000fe2000c101112 */
[----:B------:R-:W-:Y:S02]  /*7500*/  ISETP.LT.OR P6, PT, R27, 0x71, !P1 ;  /* 0x000000711b00780c */ /* 0x000fe40004fc1670 */
[----:B0-----:R-:W-:-:S03]  /*7510*/  F2FP.SATFINITE.E4M3.F32.PACK_AB_MERGE_C R7, RZ, R18, RZ ;  /* 0x00000012ff07723e */ /* 0x001fc600048070ff */
[----:B------:R-:W-:Y:S01]  /*7520*/  @!P5 STG.E.U8 desc[UR18][R12.64+0x71], R25 ;  /* 0x000071190c00d986 */ /* 0x000fe2000c101112 */
[C---:B------:R-:W-:Y:S02]  /*7530*/  ISETP.LT.OR P5, PT, R27.reuse, 0x79, !P2 ;  /* 0x000000791b00780c */ /* 0x040fe400057a1670 */
[C---:B------:R-:W-:Y:S01]  /*7540*/  ISETP.LT.OR P2, PT, R27.reuse, 0x7a, !P2 ;  /* 0x0000007a1b00780c */ /* 0x040fe20005741670 */
[----:B------:R0:W-:Y:S01]  /*7550*/  @!P4 STG.E.U8 desc[UR18][R12.64+0x70], R21 ;  /* 0x000070150c00c986 */ /* 0x0001e2000c101112 */
[----:B------:R-:W-:-:S03]  /*7560*/  ISETP.LT.OR P4, PT, R27, 0x72, !P1 ;  /* 0x000000721b00780c */ /* 0x000fc60004f81670 */
[----:B------:R1:W-:Y:S01]  /*7570*/  @!P6 STG.E.U8 desc[UR18][R10.64+0x70], R19 ;  /* 0x000070130a00e986 */ /* 0x0003e2000c101112 */
[C---:B------:R-:W-:Y:S02]  /*7580*/  ISETP.LT.OR P6, PT, R27.reuse, 0x79, !P1 ;  /* 0x000000791b00780c */ /* 0x040fe40004fc1670 */
[----:B------:R-:W-:Y:S02]  /*7590*/  ISETP.LT.OR P1, PT, R27, 0x7a, !P1 ;  /* 0x0000007a1b00780c */ /* 0x000fe40004f21670 */
[----:B0-----:R-:W-:-:S05]  /*75a0*/  F2FP.SATFINITE.E4M3.F32.PACK_AB_MERGE_C R21, RZ, R16, RZ ;  /* 0x00000010ff15723e */ /* 0x001fca00048070ff */
[----:B------:R0:W-:Y:S01]  /*75b0*/  @!P4 STG.E.U8 desc[UR18][R10.64+0x71], R7 ;  /* 0x000071070a00c986 */ /* 0x0001e2000c101112 */
[----:B-1----:R-:W-:-:S03]  /*75c0*/  F2FP.SATFINITE.E4M3.F32.PACK_AB_MERGE_C R19, RZ, R14, RZ ;  /* 0x0000000eff13723e */ /* 0x002fc600048070ff */
[----:B------:R0:W-:Y:S04]  /*75d0*/  @!P5 STG.E.U8 desc[UR18][R12.64+0x78], R15 ;  /* 0x0000780f0c00d986 */ /* 0x0001e8000c101112 */
[----:B------:R0:W-:Y:S04]  /*75e0*/  @!P2 STG.E.U8 desc[UR18][R12.64+0x79], R19 ;  /* 0x000079130c00a986 */ /* 0x0001e8000c101112 */
[----:B------:R0:W-:Y:S04]  /*75f0*/  @!P6 STG.E.U8 desc[UR18][R10.64+0x78], R17 ;  /* 0x000078110a00e986 */ /* 0x0001e8000c101112 */
[----:B------:R0:W-:Y:S02]  /*7600*/  @!P1 STG.E.U8 desc[UR18][R10.64+0x79], R21 ;  /* 0x000079150a009986 */ /* 0x0001e4000c101112 */
.L_x_167:
[----:B------:R-:W-:Y:S05]  /*7610*/  BSYNC B0 ;  /* 0x0000000000007941 */ /* 0x000fea0003800000 */
.L_x_37:
[----:B------:R-:W-:Y:S01]  /*7620*/  ULDC UR6, c[0x0][0xc] ;  /* 0x0000030000067ab9 */ /* 0x000fe20000000800 */
[----:B------:R-:W-:Y:S01]  /*7630*/  ULDC UR7, c[0x0][0x10] ;  /* 0x0000040000077ab9 */ /* 0x000fe20000000800 */
[----:B0-----:R-:W0:Y:S01]  /*7640*/  LDC R7, c[0x0][0x14] ;  /* 0x00000500ff077b82 */ /* 0x001e220000000800 */
[----:B------:R-:W-:Y:S01]  /*7650*/  UIMAD.WIDE.U32 UR6, UR6, UR7, URZ ;  /* 0x00000007060672a5 */ /* 0x000fe2000f8e003f */
[----:B----4-:R-:W-:Y:S02]  /*7660*/  IMAD.MOV.U32 R10, RZ, RZ, -0x1 ;  /* 0xffffffffff0a7424 */ /* 0x010fe400078e00ff */
[----:B-----5:R-:W-:-:S03]  /*7670*/  IMAD.MOV.U32 R6, RZ, RZ, -0x1 ;  /* 0xffffffffff067424 */ /* 0x020fc600078e00ff */
[----:B0-----:R-:W-:-:S04]  /*7680*/  IMAD.WIDE.U32 R2, R7, UR6, R2 ;  /* 0x0000000607027c25 */ /* 0x001fc8000f8e0002 */
[----:B------:R-:W-:Y:S01]  /*7690*/  IMAD R7, R7, UR7, RZ ;  /* 0x0000000707077c24 */ /* 0x000fe2000f8e02ff */
[----:B------:R-:W-:Y:S02]  /*76a0*/  ULDC.64 UR6, c[0x0][0x650] ;  /* 0x0001940000067ab9 */ /* 0x000fe40000000a00 */
[----:B------:R-:W-:Y:S01]  /*76b0*/  ISETP.GE.U32.AND P1, PT, R2, UR6, PT ;  /* 0x0000000602007c0c */ /* 0x000fe2000bf26070 */
[--C-:B------:R-:W-:Y:S01]  /*76c0*/  IMAD.IADD R3, R3, 0x1, R7.reuse ;  /* 0x0000000103037824 */ /* 0x100fe200078e0207 */
[----:B------:R-:W-:-:S04]  /*76d0*/  PRMT R7, RZ, 0x7610, R7 ;  /* 0x00007610ff077816 */ /* 0x000fc80000000007 */
[----:B------:R-:W-:-:S13]  /*76e0*/  ISETP.GE.U32.AND.EX P1, PT, R3, UR7, PT, P1 ;  /* 0x0000000703007c0c */ /* 0x000fda000bf26110 */
[----:B------:R-:W-:Y:S05]  /*76f0*/  @P1 BRA `(.L_x_168) ;  /* 0x0000000400601947 */ /* 0x000fea0003800000 */
[----:B------:R-:W0:Y:S01]  /*7700*/  S2R R20, SR_CTAID.X ;  /* 0x0000000000147919 */ /* 0x000e220000002500 */
[----:B------:R-:W4:Y:S01]  /*7710*/  LDC.64 R14, c[0x0][0x628] ;  /* 0x00018a00ff0e7b82 */ /* 0x000f220000000a00 */
[----:B------:R-:W-:Y:S01]  /*7720*/  ULDC UR6, c[0x0][0x150] ;  /* 0x0000540000067ab9 */ /* 0x000fe20000000800 */
[----:B-1----:R-:W-:Y:S01]  /*7730*/  IMAD.MOV.U32 R12, RZ, RZ, R2 ;  /* 0x000000ffff0c7224 */ /* 0x002fe200078e0002 */
[----:B------:R-:W1:Y:S01]  /*7740*/  S2R R22, SR_CTAID.Y ;  /* 0x0000000000167919 */ /* 0x000e620000002600 */
[----:B------:R-:W-:-:S04]  /*7750*/  IMAD.MOV.U32 R13, RZ, RZ, R3 ;  /* 0x000000ffff0d7224 */ /* 0x000fc800078e0003 */
[----:B------:R-:W1:Y:S08]  /*7760*/  LDC R23, c[0x0][0x144] ;  /* 0x00005100ff177b82 */ /* 0x000e700000000800 */
[----:B------:R-:W1:Y:S08]  /*7770*/  LDC R16, c[0x0][0x630] ;  /* 0x00018c00ff107b82 */ /* 0x000e700000000800 */
[----:B------:R-:W1:Y:S01]  /*7780*/  LDC.64 R18, c[0x0][0x620] ;  /* 0x00018800ff127b82 */ /* 0x000e620000000a00 */
[----:B----4-:R-:W-:-:S04]  /*7790*/  ISETP.NE.U32.AND P1, PT, R14, RZ, PT ;  /* 0x000000ff0e00720c */ /* 0x010fc80003f25070 */
[----:B------:R-:W-:Y:S02]  /*77a0*/  ISETP.NE.AND.EX P1, PT, R15, RZ, PT, P1 ;  /* 0x000000ff0f00720c */ /* 0x000fe40003f25310 */
[----:B0-----:R-:W-:-:S05]  /*77b0*/  I2FP.F32.U32 R6, R20 ;  /* 0x0000001400067245 */ /* 0x001fca0000201000 */
[----:B------:R-:W-:-:S04]  /*77c0*/  FMUL R6, R6, UR6 ;  /* 0x0000000606067c20 */ /* 0x000fc80008400000 */
[----:B------:R0:W4:Y:S02]  /*77d0*/  F2I.U32.TRUNC.NTZ R21, R6 ;  /* 0x0000000600157305 */ /* 0x000124000020f000 */
[----:B------:R-:W-:Y:S05]  /*77e0*/  @!P1 BRA `(.L_x_169) ;  /* 0x0000000000289947 */ /* 0x000fea0003800000 */
[----:B------:R-:W5:Y:S02]  /*77f0*/  LDC R7, c[0x0][0x634] ;  /* 0x00018d00ff077b82 */ /* 0x000f640000000800 */
[----:B-----5:R-:W-:-:S05]  /*7800*/  IADD3 R13, P1, R2, R7, RZ ;  /* 0x00000007020d7210 */ /* 0x020fca0007f3e0ff */
[----:B------:R-:W-:-:S04]  /*7810*/  IMAD.X R17, RZ, RZ, R3, P1 ;  /* 0x000000ffff117224 */ /* 0x000fc800008e0603 */
[----:B0-----:R-:W-:-:S04]  /*7820*/  IMAD.WIDE.U32 R6, R17, R14, RZ ;  /* 0x0000000e11067225 */ /* 0x001fc800078e00ff */
[----:B------:R-:W-:-:S04]  /*7830*/  IMAD.WIDE.U32 R10, P1, R13, R15, R6 ;  /* 0x0000000f0d0a7225 */ /* 0x000fc80007820006 */
[----:B------:R-:W-:-:S04]  /*7840*/  IMAD.WIDE.U32 R6, R13, R14, RZ ;  /* 0x0000000e0d067225 */ /* 0x000fc800078e00ff */
[----:B------:R-:W-:Y:S01]  /*7850*/  IMAD.X R13, RZ, RZ, RZ, P1 ;  /* 0x000000ffff0d7224 */ /* 0x000fe200008e06ff */
[----:B------:R-:W-:Y:S01]  /*7860*/  IADD3 RZ, P1, R7, R10, RZ ;  /* 0x0000000a07ff7210 */ /* 0x000fe20007f3e0ff */
[----:B------:R-:W-:-:S04]  /*7870*/  IMAD.MOV.U32 R12, RZ, RZ, R11 ;  /* 0x000000ffff0c7224 */ /* 0x000fc800078e000b */
[----:B------:R-:W-:-:S08]  /*7880*/  IMAD.WIDE.U32.X R12, R17, R15, R12, P1 ;  /* 0x0000000f110c7225 */ /* 0x000fd000008e040c */
.L_x_169:
[----:B------:R-:W5:Y:S01]  /*7890*/  LDC.64 R28, c[0x0][0x640] ;  /* 0x00019000ff1c7b82 */ /* 0x000f620000000a00 */
[-C--:B-1----:R-:W-:Y:S01]  /*78a0*/  SHF.R.U64 R17, R12, R16.reuse, R13 ;  /* 0x000000100c117219 */ /* 0x082fe2000000120d */
[----:B----4-:R-:W-:Y:S01]  /*78b0*/  IMAD.MOV R21, RZ, RZ, -R21 ;  /* 0x000000ffff157224 */ /* 0x010fe200078e0a15 */
[----:B0-----:R-:W-:Y:S01]  /*78c0*/  SHF.R.U32.HI R6, RZ, R16, R13 ;  /* 0x00000010ff067219 */ /* 0x001fe2000001160d */
[----:B------:R-:W-:Y:S01]  /*78d0*/  ULDC UR6, c[0x0][0x154] ;  /* 0x0000550000067ab9 */ /* 0x000fe20000000800 */
[----:B------:R-:W-:Y:S01]  /*78e0*/  IADD3 R11, P1, RZ, -R17, RZ ;  /* 0x80000011ff0b7210 */ /* 0x000fe20007f3e0ff */
[----:B------:R-:W-:Y:S02]  /*78f0*/  IMAD R23, R23, R21, R20 ;  /* 0x0000001517177224 */ /* 0x000fe400078e0214 */
[----:B------:R-:W0:Y:S01]  /*7900*/  LDC R12, c[0x0][0x618] ;  /* 0x00018600ff0c7b82 */ /* 0x000e220000000800 */
[----:B------:R-:W-:Y:S02]  /*7910*/  IMAD.MOV.U32 R13, RZ, RZ, 0x1 ;  /* 0x00000001ff0d7424 */ /* 0x000fe400078e00ff */
[----:B------:R-:W-:-:S04]  /*7920*/  IMAD.X R7, RZ, RZ, ~R6, P1 ;  /* 0x000000ffff077224 */ /* 0x000fc800008e0e06 */
[-C--:B------:R-:W-:Y:S01]  /*7930*/  IMAD R10, R7, R18.reuse, RZ ;  /* 0x00000012070a7224 */ /* 0x080fe200078e02ff */
[----:B--23--:R-:W1:Y:S01]  /*7940*/  LDC R24, c[0x0][0x608] ;  /* 0x00018200ff187b82 */ /* 0x00ce620000000800 */
[----:B------:R-:W-:-:S04]  /*7950*/  IMAD.WIDE.U32 R6, R11, R18, R2 ;  /* 0x000000120b067225 */ /* 0x000fc800078e0002 */
[----:B------:R-:W-:Y:S01]  /*7960*/  IMAD R11, R11, R19, R10 ;  /* 0x000000130b0b7224 */ /* 0x000fe200078e020a */
[----:B------:R-:W-:Y:S02]  /*7970*/  I2FP.F32.U32 R10, R22 ;  /* 0x00000016000a7245 */ /* 0x000fe40000201000 */
[----:B------:R-:W2:Y:S01]  /*7980*/  LDC R26, c[0x0][0x658] ;  /* 0x00019600ff1a7b82 */ /* 0x000ea20000000800 */
[----:B------:R-:W-:Y:S01]  /*7990*/  IMAD.IADD R7, R7, 0x1, R11 ;  /* 0x0000000107077824 */ /* 0x000fe200078e020b */
[----:B-----5:R-:W-:Y:S01]  /*79a0*/  ISETP.NE.U32.AND P1, PT, R28, RZ, PT ;  /* 0x000000ff1c00720c */ /* 0x020fe20003f25070 */
[----:B------:R-:W-:Y:S01]  /*79b0*/  FMUL R10, R10, UR6 ;  /* 0x000000060a0a7c20 */ /* 0x000fe20008400000 */
[----:B------:R-:W-:Y:S02]  /*79c0*/  IMAD.MOV.U32 R11, RZ, RZ, -0x1 ;  /* 0xffffffffff0b7424 */ /* 0x000fe400078e00ff */
[----:B------:R-:W-:Y:S01]  /*79d0*/  ISETP.NE.AND.EX P1, PT, R29, RZ, PT, P1 ;  /* 0x000000ff1d00720c */ /* 0x000fe20003f25310 */
[----:B------:R3:W4:Y:S01]  /*79e0*/  F2I.U32.TRUNC.NTZ R19, R10 ;  /* 0x0000000a00137305 */ /* 0x000722000020f000 */
[----:B------:R-:W3:Y:S01]  /*79f0*/  LDC R21, c[0x0][0x148] ;  /* 0x00005200ff157b82 */ /* 0x000ee20000000800 */
[----:B0-----:R-:W-:-:S02]  /*7a00*/  SHF.R.U64 R16, R6, R12, R7 ;  /* 0x0000000c06107219 */ /* 0x001fc40000001207 */
[----:B------:R-:W-:-:S05]  /*7a10*/  SHF.R.U32.HI R7, RZ, R12, R7 ;  /* 0x0000000cff077219 */ /* 0x000fca0000011607 */
[----:B------:R-:W0:Y:S01]  /*7a20*/  LDC R20, c[0x0][0x600] ;  /* 0x00018000ff147b82 */ /* 0x000e220000000800 */
[-CC-:B-1----:R-:W-:Y:S02]  /*7a30*/  SHF.R.U64 R14, R16, R24.reuse, R7.reuse ;  /* 0x00000018100e7219 */ /* 0x182fe40000001207 */
[----:B------:R-:W-:-:S05]  /*7a40*/  SHF.R.U32.HI R7, RZ, R24, R7 ;  /* 0x00000018ff077219 */ /* 0x000fca0000011607 */
[----:B------:R-:W1:Y:S01]  /*7a50*/  LDC R27, c[0x0][0x648] ;  /* 0x00019200ff1b7b82 */ /* 0x000e620000000800 */
[-CC-:B--2---:R-:W-:Y:S02]  /*7a60*/  SHF.R.U64 R18, R14, R26.reuse, R7.reuse ;  /* 0x0000001a0e127219 */ /* 0x184fe40000001207 */
[-C--:B------:R-:W-:Y:S02]  /*7a70*/  SHF.L.U32 R11, R11, R26.reuse, RZ ;  /* 0x0000001a0b0b7219 */ /* 0x080fe400000006ff */
[-C--:B------:R-:W-:Y:S01]  /*7a80*/  SHF.R.U32.HI R7, RZ, R26.reuse, R7 ;  /* 0x0000001aff077219 */ /* 0x080fe20000011607 */
[----:B------:R-:W-:Y:S01]  /*7a90*/  IMAD.MOV.U32 R6, RZ, RZ, R18 ;  /* 0x000000ffff067224 */ /* 0x000fe200078e0012 */
[----:B------:R-:W-:Y:S01]  /*7aa0*/  SHF.L.U32 R26, R13, R26, RZ ;  /* 0x0000001a0d1a7219 */ /* 0x000fe200000006ff */
[----:B------:R-:W2:Y:S01]  /*7ab0*/  LDC R30, c[0x0][0x638] ;  /* 0x00018e00ff1e7b82 */ /* 0x000ea20000000800 */
[----:B------:R-:W-:-:S07]  /*7ac0*/  LOP3.LUT R25, RZ, R11, RZ, 0x33, !PT ;  /* 0x0000000bff197212 */ /* 0x000fce00078e33ff */
[----:B------:R-:W0:Y:S01]  /*7ad0*/  LDC R31, c[0x0][0x610] ;  /* 0x00018400ff1f7b82 */ /* 0x000e220000000800 */
[----:B----4-:R-:W-:Y:S05]  /*7ae0*/  @!P1 BRA `(.L_x_170) ;  /* 0x0000000000289947 */ /* 0x010fea0003800000 */
[----:B------:R-:W4:Y:S02]  /*7af0*/  LDC R13, c[0x0][0x64c] ;  /* 0x00019300ff0d7b82 */ /* 0x000f240000000800 */
[----:B----4-:R-:W-:-:S05]  /*7b00*/  IADD3 R13, P1, R18, R13, RZ ;  /* 0x0000000d120d7210 */ /* 0x010fca0007f3e0ff */
[----:B------:R-:W-:-:S04]  /*7b10*/  IMAD.X R15, RZ, RZ, R7, P1 ;  /* 0x000000ffff0f7224 */ /* 0x000fc800008e0607 */
[----:B------:R-:W-:-:S04]  /*7b20*/  IMAD.WIDE.U32 R6, R15, R28, RZ ;  /* 0x0000001c0f067225 */ /* 0x000fc800078e00ff */
[----:B---3--:R-:W-:-:S04]  /*7b30*/  IMAD.WIDE.U32 R10, P1, R13, R29, R6 ;  /* 0x0000001d0d0a7225 */ /* 0x008fc80007820006 */
[----:B------:R-:W-:-:S04]  /*7b40*/  IMAD.WIDE.U32 R6, R13, R28, RZ ;  /* 0x0000001c0d067225 */ /* 0x000fc800078e00ff */
[----:B------:R-:W-:Y:S01]  /*7b50*/  IMAD.X R13, RZ, RZ, RZ, P1 ;  /* 0x000000ffff0d7224 */ /* 0x000fe200008e06ff */
[----:B------:R-:W-:Y:S01]  /*7b60*/  IADD3 RZ, P1, R7, R10, RZ ;  /* 0x0000000a07ff7210 */ /* 0x000fe20007f3e0ff */
[----:B------:R-:W-:-:S04]  /*7b70*/  IMAD.MOV.U32 R12, RZ, RZ, R11 ;  /* 0x000000ffff0c7224 */ /* 0x000fc800078e000b */
[----:B------:R-:W-:-:S08]  /*7b80*/  IMAD.WIDE.U32.X R6, R15, R29, R12, P1 ;  /* 0x0000001d0f067225 */ /* 0x000fd000008e040c */
.L_x_170:
[----:B-1----:R-:W-:Y:S01]  /*7b90*/  SHF.R.U64 R6, R6, R27, R7 ;  /* 0x0000001b06067219 */ /* 0x002fe20000001207 */
[----:B0-----:R-:W-:Y:S01]  /*7ba0*/  VIADD R13, R20, 0xffffffff ;  /* 0xffffffff140d7836 */ /* 0x001fe20000000000 */
[----:B------:R-:W-:Y:S01]  /*7bb0*/  LOP3.LUT R11, R14, R25, RZ, 0xc0, !PT ;  /* 0x000000190e0b7212 */ /* 0x000fe200078ec0ff */
[----:B------:R-:W-:Y:S02]  /*7bc0*/  IMAD.MOV R19, RZ, RZ, -R19 ;  /* 0x000000ffff137224 */ /* 0x000fe400078e0a13 */
[----:B------:R-:W-:Y:S02]  /*7bd0*/  IMAD.MOV R7, RZ, RZ, -R6 ;  /* 0x000000ffff077224 */ /* 0x000fe400078e0a06 */
[----:B------:R-:W-:Y:S01]  /*7be0*/  IMAD R26, R26, R6, R11 ;  /* 0x000000061a1a7224 */ /* 0x000fe200078e020b */
[----:B------:R-:W-:Y:S01]  /*7bf0*/  LOP3.LUT R11, R16, R13, RZ, 0xc0, !PT ;  /* 0x0000000d100b7212 */ /* 0x000fe200078ec0ff */
[----:B---3--:R-:W-:Y:S02]  /*7c00*/  @P3 IMAD R23, R21, R19, R22 ;  /* 0x0000001315173224 */ /* 0x008fe400078e0216 */
[----:B--2---:R-:W-:-:S02]  /*7c10*/  IMAD R6, R7, R30, R18 ;  /* 0x0000001e07067224 */ /* 0x004fc400078e0212 */
[----:B------:R-:W-:Y:S02]  /*7c20*/  IMAD R26, R26, R31, R23 ;  /* 0x0000001f1a1a7224 */ /* 0x000fe400078e0217 */
[----:B------:R-:W-:Y:S02]  /*7c30*/  IMAD R11, R6, R20, R11 ;  /* 0x00000014060b7224 */ /* 0x000fe400078e020b */
[----:B------:R-:W-:Y:S02]  /*7c40*/  IMAD.MOV.U32 R7, RZ, RZ, 0x1 ;  /* 0x00000001ff077424 */ /* 0x000fe400078e00ff */
[----:B------:R-:W-:Y:S01]  /*7c50*/  IMAD.MOV.U32 R6, RZ, RZ, R17 ;  /* 0x000000ffff067224 */ /* 0x000fe200078e0011 */
[----:B------:R-:W-:Y:S02]  /*7c60*/  SEL R10, R11, R26, !P3 ;  /* 0x0000001a0b0a7207 */ /* 0x000fe40005800000 */
[----:B------:R-:W-:-:S07]  /*7c70*/  SEL R26, R26, R11, !P3 ;  /* 0x0000000b1a1a7207 */ /* 0x000fce0005800000 */
.L_x_168:
[----:B------:R-:W-:Y:S01]  /*7c80*/  LOP3.LUT P1, RZ, R7, 0xff, RZ, 0xc0, !PT ;  /* 0x000000ff07ff7812 */ /* 0x000fe2000782c0ff */
[----:B------:R-:W-:-:S12]  /*7c90*/  IMAD.MOV.U32 R7, RZ, RZ, R26 ;  /* 0x000000ffff077224 */ /* 0x000fd800078e001a */
[----:B------:R-:W-:Y:S05]  /*7ca0*/  @P1 BRA `(.L_x_171) ;  /* 0xffffff9400201947 */ /* 0x000fea000383ffff */
[----:B------:R-:W-:Y:S05]  /*7cb0*/  EXIT ;  /* 0x000000000000794d */ /* 0x000fea0003800000 */
.L_x_7:
[----:B0-----:R-:W-:Y:S01]  /*7cc0*/  ULDC.64 UR4, c[0x0][0x650] ;  /* 0x0001940000047ab9 */ /* 0x001fe20000000a00 */
        /* <DEDUP_REMOVED lines=25> */
.L_x_173:
[----:B------:R-:W0:Y:S01]  /*7e60*/  LDC.64 R28, c[0x0][0x640] ;  /* 0x00019000ff1c7b82 */ /* 0x000e220000000a00 */
[-CC-:B------:R-:W-:Y:S01]  /*7e70*/  SHF.R.U64 R21, R16, R10.reuse, R17.reuse ;  /* 0x0000000a10157219 */ /* 0x180fe20000001211 */
[----:B------:R-:W-:Y:S01]  /*7e80*/  IMAD.MOV.U32 R27, RZ, RZ, 0x1 ;  /* 0x00000001ff1b7424 */ /* 0x000fe200078e00ff */
[----:B------:R-:W-:Y:S02]  /*7e90*/  SHF.R.U32.HI R5, RZ, R10, R17 ;  /* 0x0000000aff057219 */ /* 0x000fe40000011611 */
[----:B------:R-:W-:-:S03]  /*7ea0*/  IADD3 R7, P0, RZ, -R21, RZ ;  /* 0x80000015ff077210 */ /* 0x000fc60007f1e0ff */
[----:B------:R-:W1:Y:S02]  /*7eb0*/  LDC R14, c[0x0][0x618] ;  /* 0x00018600ff0e7b82 */ /* 0x000e640000000800 */
[----:B------:R-:W-:Y:S02]  /*7ec0*/  IMAD.X R5, RZ, RZ, ~R5, P0 ;  /* 0x000000ffff057224 */ /* 0x000fe400000e0e05 */
[----:B------:R-:W-:-:S04]  /*7ed0*/  IMAD.WIDE.U32 R12, R7, R24, R2 ;  /* 0x00000018070c7225 */ /* 0x000fc800078e0002 */
[----:B------:R-:W2:Y:S01]  /*7ee0*/  LDC R16, c[0x0][0x608] ;  /* 0x00018200ff107b82 */ /* 0x000ea20000000800 */
[----:B------:R-:W-:-:S04]  /*7ef0*/  IMAD R10, R5, R24, RZ ;  /* 0x00000018050a7224 */ /* 0x000fc800078e02ff */
[----:B------:R-:W-:Y:S02]  /*7f00*/  IMAD R5, R7, R25, R10 ;  /* 0x0000001907057224 */ /* 0x000fe400078e020a */
[----:B------:R-:W-:Y:S01]  /*7f10*/  IMAD.MOV.U32 R7, RZ, RZ, -0x1 ;  /* 0xffffffffff077424 */ /* 0x000fe200078e00ff */
[----:B------:R-:W3:Y:S01]  /*7f20*/  LDC R26, c[0x0][0x658] ;  /* 0x00019600ff1a7b82 */ /* 0x000ee20000000800 */
[----:B------:R-:W-:Y:S01]  /*7f30*/  IMAD.IADD R5, R13, 0x1, R5 ;  /* 0x000000010d057824 */ /* 0x000fe200078e0205 */
[----:B0-----:R-:W-:-:S04]  /*7f40*/  ISETP.NE.U32.AND P0, PT, R28, RZ, PT ;  /* 0x000000ff1c00720c */ /* 0x001fc80003f05070 */
        /* <DEDUP_REMOVED lines=8> */
[-CC-:B---3--:R-:W-:Y:S02]  /*7fd0*/  SHF.R.U64 R24, R22, R26.reuse, R5.reuse ;  /* 0x0000001a16187219 */ /* 0x188fe40000001205 */
[-C--:B------:R-:W-:Y:S02]  /*7fe0*/  SHF.L.U32 R7, R7, R26.reuse, RZ ;  /* 0x0000001a07077219 */ /* 0x080fe400000006ff */
[----:B------:R-:W-:Y:S01]  /*7ff0*/  SHF.R.U32.HI R13, RZ, R26, R5 ;  /* 0x0000001aff0d7219 */ /* 0x000fe20000011605 */
[----:B------:R-:W-:Y:S01]  /*8000*/  IMAD.MOV.U32 R12, RZ, RZ, R24 ;  /* 0x000000ffff0c7224 */ /* 0x000fe200078e0018 */
[----:B------:R-:W-:Y:S01]  /*8010*/  LOP3.LUT R31, RZ, R7, RZ, 0x33, !PT ;  /* 0x00000007ff1f7212 */ /* 0x000fe200078e33ff */
[----:B------:R-:W3:Y:S01]  /*8020*/  LDC R30, c[0x0][0x610] ;  /* 0x00018400ff1e7b82 */ /* 0x000ee20000000800 */
[----:B------:R-:W-:Y:S05]  /*8030*/  @!P0 BRA `(.L_x_174) ;  /* 0x0000000000288947 */ /* 0x000fea0003800000 */
        /* <DEDUP_REMOVED lines=10> */
.L_x_174:
[----:B-1----:R-:W-:Y:S01]  /*80e0*/  SHF.R.U64 R10, R12, R10, R13 ;  /* 0x0000000a0c0a7219 */ /* 0x002fe2000000120d */
[----:B0-----:R-:W-:Y:S01]  /*80f0*/  VIADD R9, R23, 0xffffffff ;  /* 0xffffffff17097836 */ /* 0x001fe20000000000 */
[----:B------:R-:W-:Y:S01]  /*8100*/  SHF.L.U32 R27, R27, R26, RZ ;  /* 0x0000001a1b1b7219 */ /* 0x000fe200000006ff */
[----:B------:R-:W-:Y:S01]  /*8110*/  @P3 IMAD R11, R19, R20, R8 ;  /* 0x00000014130b3224 */ /* 0x000fe200078e0208 */
[----:B------:R-:W-:Y:S01]  /*8120*/  LOP3.LUT R5, R22, R31, RZ, 0xc0, !PT ;  /* 0x0000001f16057212 */ /* 0x000fe200078ec0ff */
[----:B------:R-:W-:Y:S01]  /*8130*/  IMAD.MOV R7, RZ, RZ, -R10 ;  /* 0x000000ffff077224 */ /* 0x000fe200078e0a0a */
[----:B------:R-:W-:Y:S01]  /*8140*/  LOP3.LUT R18, R18, R9, RZ, 0xc0, !PT ;  /* 0x0000000912127212 */ /* 0x000fe200078ec0ff */
[----:B------:R-:W-:Y:S02]  /*8150*/  IMAD.MOV.U32 R16, RZ, RZ, R21 ;  /* 0x000000ffff107224 */ /* 0x000fe400078e0015 */
[----:B------:R-:W-:Y:S02]  /*8160*/  IMAD R10, R27, R10, R5 ;  /* 0x0000000a1b0a7224 */ /* 0x000fe400078e0205 */
[----:B--2---:R-:W-:-:S02]  /*8170*/  IMAD R5, R7, R25, R24 ;  /* 0x0000001907057224 */ /* 0x004fc400078e0218 */
[----:B------:R-:W-:Y:S02]  /*8180*/  IMAD.MOV.U32 R7, RZ, RZ, 0x1 ;  /* 0x00000001ff077424 */ /* 0x000fe400078e00ff */
[----:B---3--:R-:W-:Y:S02]  /*8190*/  IMAD R11, R10, R30, R11 ;  /* 0x0000001e0a0b7224 */ /* 0x008fe400078e020b */
[----:B------:R-:W-:Y:S01]  /*81a0*/  IMAD R18, R5, R23, R18 ;  /* 0x0000001705127224 */ /* 0x000fe200078e0212 */
[----:B------:R-:W-:-:S04]  /*81b0*/  PRMT R5, R7, 0x7610, R5 ;  /* 0x0000761007057816 */ /* 0x000fc80000000005 */
[----:B------:R-:W-:Y:S02]  /*81c0*/  SEL R7, R18, R11, !P3 ;  /* 0x0000000b12077207 */ /* 0x000fe40005800000 */
[----:B------:R-:W-:-:S07]  /*81d0*/  SEL R18, R11, R18, !P3 ;  /* 0x000000120b127207 */ /* 0x000fce0005800000 */
.L_x_172:
[----:B------:R-:W-:-:S08]  /*81e0*/  NOP ;  /* 0x0000000000007918 */ /* 0x000fd00000000000 */
[----:B------:R-:W0:-:S00]  /*81f0*/  USETMAXREG.DEALLOC.CTAPOOL 0x28 ;  /* 0x00000028000079c8 */ /* 0x000e0000080e0500 */
[----:B0-----:R-:W-:-:S13]  /*8200*/  ISETP.NE.AND P0, PT, R6, RZ, PT ;  /* 0x000000ff0600720c */ /* 0x001fda0003f05270 */
[----:B------:R-:W-:Y:S05]  /*8210*/  @P0 EXIT ;  /* 0x000000000000094d */ /* 0x000fea0003800000 */
[----:B------:R-:W-:Y:S01]  /*8220*/  LOP3.LUT P0, RZ, R5, 0xff, RZ, 0xc0, !PT ;  /* 0x000000ff05ff7812 */ /* 0x000fe2000780c0ff */
[----:B------:R-:W-:Y:S02]  /*8230*/  IMAD.MOV.U32 R5, RZ, RZ, 0x1 ;  /* 0x00000001ff057424 */ /* 0x000fe400078e00ff */
[----:B------:R-:W-:-:S10]  /*8240*/  IMAD.MOV.U32 R17, RZ, RZ, RZ ;  /* 0x000000ffff117224 */ /* 0x000fd400078e00ff */
[----:B------:R-:W-:Y:S05]  /*8250*/  @!P0 BRA `(.L_x_175) ;  /* 0x0000000c00308947 */ /* 0x000fea0003800000 */
[----:B------:R-:W0:Y:S01]  /*8260*/  LDC R5, c[0x0][0x28c] ;  /* 0x0000a300ff057b82 */ /* 0x000e220000000800 */
[----:B------:R-:W-:Y:S01]  /*8270*/  ULDC UR5, c[0x0][0x658] ;  /* 0x0001960000057ab9 */ /* 0x000fe20000000800 */
[----:B------:R-:W-:Y:S01]  /*8280*/  UMOV UR7, 0xffffffff ;  /* 0xffffffff00077882 */ /* 0x000fe20000000000 */
[----:B------:R-:W-:Y:S01]  /*8290*/  ULDC UR6, c[0x0][0xc] ;  /* 0x0000030000067ab9 */ /* 0x000fe20000000800 */
[----:B------:R-:W-:Y:S01]  /*82a0*/  USHF.L.U32 UR8, UR7, UR5, URZ ;  /* 0x0000000507087299 */ /* 0x000fe2000800063f */
[----:B------:R-:W-:Y:S01]  /*82b0*/  BSSY B0, `(.L_x_175) ;  /* 0x00000c6000007945 */ /* 0x000fe20003800000 */
[----:B------:R-:W-:Y:S01]  /*82c0*/  UMOV UR9, 0x1 ;  /* 0x0000000100097882 */ /* 0x000fe20000000000 */
[----:B------:R-:W-:Y:S01]  /*82d0*/  ULDC UR7, c[0x0][0x10] ;  /* 0x0000040000077ab9 */ /* 0x000fe20000000800 */
[----:B------:R-:W1:Y:S01]  /*82e0*/  S2UR UR10, SR_CgaCtaId ;  /* 0x00000000000a79c3 */ /* 0x000e620000008800 */
[----:B------:R-:W-:Y:S01]  /*82f0*/  UIMAD.WIDE.U32 UR6, UR6, UR7, URZ ;  /* 0x00000007060672a5 */ /* 0x000fe2000f8e003f */
[----:B------:R-:W-:Y:S01]  /*8300*/  IMAD.MOV.U32 R14, RZ, RZ, 0x1 ;  /* 0x00000001ff0e7424 */ /* 0x000fe200078e00ff */
[----:B------:R-:W-:Y:S01]  /*8310*/  USHF.L.U32 UR18, UR9, UR5, URZ ;  /* 0x0000000509127299 */ /* 0x000fe2000800063f */
[----:B------:R-:W-:Y:S01]  /*8320*/  LOP3.LUT R15, R4, 0x2, RZ, 0xfc, !PT ;  /* 0x00000002040f7812 */ /* 0x000fe200078efcff */
[----:B------:R-:W-:Y:S01]  /*8330*/  IMAD.MOV.U32 R17, RZ, RZ, RZ ;  /* 0x000000ffff117224 */ /* 0x000fe200078e00ff */
[----:B------:R-:W-:Y:S01]  /*8340*/  ULDC UR5, c[0x0][0x14] ;  /* 0x0000050000057ab9 */ /* 0x000fe20000000800 */
[----:B------:R-:W-:Y:S01]  /*8350*/  ULDC UR4, c[0x0][0x600] ;  /* 0x0001800000047ab9 */ /* 0x000fe20000000800 */
[----:B------:R-:W-:-:S02]  /*8360*/  UIMAD.WIDE.U32 UR20, UR6, UR5, URZ ;  /* 0x00000005061472a5 */ /* 0x000fc4000f8e003f */
[----:B------:R-:W-:Y:S02]  /*8370*/  UIMAD UR13, UR7, UR5, URZ ;  /* 0x00000005070d72a4 */ /* 0x000fe4000f8e023f */
[----:B------:R-:W-:Y:S02]  /*8380*/  UIADD3 UR4, UR4, -0x1, URZ ;  /* 0xffffffff04047890 */ /* 0x000fe4000fffe03f */
[----:B------:R-:W-:Y:S01]  /*8390*/  ULOP3.LUT UR17, URZ, UR8, URZ, 0x33, !UPT ;  /* 0x000000083f117292 */ /* 0x000fe2000f8e333f */
[----:B0-----:R-:W-:Y:S01]  /*83a0*/  VIADD R5, R5, 0x1f ;  /* 0x0000001f05057836 */ /* 0x001fe20000000000 */
[----:B------:R-:W-:Y:S01]  /*83b0*/  UIADD3 UR13, UR21, UR13, URZ ;  /* 0x0000000d150d7290 */ /* 0x000fe2000fffe03f */
[----:B------:R-:W-:-:S03]  /*83c0*/  ULDC.64 UR22, c[0x0][0x198] ;  /* 0x0000660000167ab9 */ /* 0x000fc60000000a00 */
[----:B------:R-:W-:Y:S01]  /*83d0*/  SHF.R.S32.HI R6, RZ, 0x1f, R5 ;  /* 0x0000001fff067819 */ /* 0x000fe20000011405 */
[----:B-1----:R-:W-:-:S03]  /*83e0*/  IMAD.U32 R11, RZ, RZ, UR10 ;  /* 0x0000000aff0b7e24 */ /* 0x002fc6000f8e00ff */
[----:B------:R-:W-:Y:S01]  /*83f0*/  LEA.HI R6, R6, R5, RZ, 0x5 ;  /* 0x0000000506067211 */ /* 0x000fe200078f28ff */
[----:B------:R-:W-:-:S03]  /*8400*/  IMAD.MOV.U32 R5, RZ, RZ, 0x1 ;  /* 0x00000001ff057424 */ /* 0x000fc600078e00ff */
[----:B------:R-:W-:-:S05]  /*8410*/  SHF.R.S32.HI R10, RZ, 0x5, R6 ;  /* 0x00000005ff0a7819 */ /* 0x000fca0000011406 */
[----:B------:R-:W-:-:S07]  /*8420*/  VIADD R12, R10, 0x1 ;  /* 0x000000010a0c7836 */ /* 0x000fce0000000000 */
.L_x_186:
[----:B------:R-:W-:-:S03]  /*8430*/  UMOV UR5, 0xffffffff ;  /* 0xffffffff00057882 */ /* 0x000fc60000000000 */
[----:B------:R-:W-:Y:S05]  /*8440*/  BRA.DIV UR5, `(.L_x_176) ;  /* 0x0000000e05807947 */ /* 0x000fea000b800000 */
[----:B------:R-:W-:-:S13]  /*8450*/  ELECT P0, URZ, PT ;  /* 0x00000000003f782f */ /* 0x000fda0003800000 */
.L_x_196:
[----:B------:R-:W0:Y:S01]  /*8460*/  LDC R6, c[0x0][0x28c] ;  /* 0x0000a300ff067b82 */ /* 0x000e220000000800 */
[----:B------:R-:W-:Y:S01]  /*8470*/  BSSY B1, `(.L_x_177) ;  /* 0x0000039000017945 */ /* 0x000fe20003800000 */
[----:B0-----:R-:W-:-:S13]  /*8480*/  ISETP.LT.OR P0, PT, R6, 0x1, !P0 ;  /* 0x000000010600780c */ /* 0x001fda0004701670 */
[----:B------:R-:W-:Y:S05]  /*8490*/  @P0 BRA `(.L_x_178) ;  /* 0x0000000000d80947 */ /* 0x000fea0003800000 */
[----:B------:R-:W-:Y:S02]  /*84a0*/  IMAD R18, R18, 0x2, R11 ;  /* 0x0000000212127824 */ /* 0x000fe400078e020b */
[----:B------:R-:W-:Y:S02]  /*84b0*/  IMAD.SHL.U32 R20, R7, 0x80, RZ ;  /* 0x0000008007147824 */ /* 0x000fe400078e00ff */
[----:B------:R-:W-:Y:S02]  /*84c0*/  IMAD.MOV.U32 R23, RZ, RZ, RZ ;  /* 0x000000ffff177224 */ /* 0x000fe400078e00ff */
[----:B------:R-:W-:Y:S02]  /*84d0*/  IMAD.MOV.U32 R6, RZ, RZ, R12 ;  /* 0x000000ffff067224 */ /* 0x000fe400078e000c */
[----:B------:R-:W-:Y:S02]  /*84e0*/  IMAD.MOV.U32 R7, RZ, RZ, R5 ;  /* 0x000000ffff077224 */ /* 0x000fe400078e0005 */
[----:B------:R-:W-:-:S02]  /*84f0*/  IMAD.MOV.U32 R8, RZ, RZ, R17 ;  /* 0x000000ffff087224 */ /* 0x000fc400078e0011 */
[----:B------:R-:W-:-:S07]  /*8500*/  IMAD.SHL.U32 R19, R18, 0x40, RZ ;  /* 0x0000004012137824 */ /* 0x000fce00078e00ff */
.L_x_181:
[----:B------:R-:W0:Y:S01]  /*8510*/  S2UR UR5, SR_CgaCtaId ;  /* 0x00000000000579c3 */ /* 0x000e220000008800 */
[----:B------:R-:W-:Y:S02]  /*8520*/  MOV R18, 0x400 ;  /* 0x0000040000127802 */ /* 0x000fe40000000f00 */
[----:B------:R-:W-:Y:S02]  /*8530*/  SHF.L.U32 R9, R7, 0x1f, RZ ;  /* 0x0000001f07097819 */ /* 0x000fe400000006ff */
[----:B------:R-:W-:-:S13]  /*8540*/  LOP3.LUT P1, RZ, R0, 0x7f, RZ, 0xc0, !PT ;  /* 0x0000007f00ff7812 */ /* 0x000fda000782c0ff */
[----:B------:R-:W1:Y:S01]  /*8550*/  @!P1 LDC R13, c[0x0][0x500] ;  /* 0x00014000ff0d9b82 */ /* 0x000e620000000800 */
[----:B0-----:R-:W-:-:S05]  /*8560*/  IMAD.U32 R11, RZ, RZ, UR5 ;  /* 0x00000005ff0b7e24 */ /* 0x001fca000f8e00ff */
[----:B------:R-:W-:-:S05]  /*8570*/  LEA R21, R11, R18, 0x18 ;  /* 0x000000120b157211 */ /* 0x000fca00078ec0ff */
[----:B------:R-:W-:-:S04]  /*8580*/  IMAD R22, R8, 0x8, R21 ;  /* 0x0000000808167824 */ /* 0x000fc800078e0215 */
[----:B------:R-:W0:Y:S02]  /*8590*/  SYNCS.PHASECHK.TRANS64.TRYWAIT P0, [R22+URZ+0x18], R9 ;  /* 0x00001809160075a7 */ /* 0x000e24000800017f */
[----:B01----:R-:W-:Y:S05]  /*85a0*/  @!P0 BRA `(.L_x_179) ;  /* 0x0000000c00488947 */ /* 0x003fea0003800000 */
.L_x_197:
[----:B0-----:R-:W-:Y:S01]  /*85b0*/  PRMT R9, R15, 0x9910, RZ ;  /* 0x000099100f097816 */ /* 0x001fe200000000ff */
[----:B------:R0:W-:Y:S03]  /*85c0*/  @!P1 SYNCS.ARRIVE.TRANS64 RZ, [R22+URZ], R13 ;  /* 0x0000000d16ff99a7 */ /* 0x0001e6000800003f */
[----:B------:R-:W-:-:S13]  /*85d0*/  ISETP.NE.AND P0, PT, R9, 0x2, PT ;  /* 0x000000020900780c */ /* 0x000fda0003f05270 */
[----:B0-----:R-:W-:Y:S05]  /*85e0*/  @P0 BRA `(.L_x_180) ;  /* 0x0000000000040947 */ /* 0x001fea0003800000 */
[----:B------:R-:W-:Y:S01]  /*85f0*/  BPT.TRAP 0x1 ;  /* 0x000000040000795c */ /* 0x000fe20000300000 */
.L_x_180:
[----:B------:R-:W-:Y:S01]  /*8600*/  IMAD.SHL.U32 R18, R8, 0x1000, RZ ;  /* 0x0000100008127824 */ /* 0x000fe200078e00ff */
[----:B------:R-:W-:Y:S01]  /*8610*/  R2UR UR8, R21 ;  /* 0x00000000150872ca */ /* 0x000fe200000e0000 */
[----:B------:R-:W-:Y:S01]  /*8620*/  VIADD R6, R6, 0xffffffff ;  /* 0xffffffff06067836 */ /* 0x000fe20000000000 */
[----:B------:R-:W-:Y:S01]  /*8630*/  R2UR UR9, R22 ;  /* 0x00000000160972ca */ /* 0x000fe200000e0000 */
[--C-:B------:R-:W-:Y:S01]  /*8640*/  IMAD R9, R11, 0x800, R18.reuse ;  /* 0x000008000b097824 */ /* 0x100fe200078e0212 */
[----:B------:R-:W-:Y:S01]  /*8650*/  IADD3 R18, R21, 0x3100, R18 ;  /* 0x0000310015127810 */ /* 0x000fe20007ffe012 */
[----:B------:R-:W-:Y:S01]  /*8660*/  UIADD3 UR6, UP0, UR22, 0xf0, URZ ;  /* 0x000000f016067890 */ /* 0x000fe2000ff1e03f */
[----:B------:R-:W-:Y:S01]  /*8670*/  R2UR UR11, R19 ;  /* 0x00000000130b72ca */ /* 0x000fe200000e0000 */
[----:B------:R-:W-:Y:S01]  /*8680*/  UIADD3 UR24, UP1, UR22, 0x1f0, URZ ;  /* 0x000001f016187890 */ /* 0x000fe2000ff3e03f */
[----:B------:R-:W-:Y:S01]  /*8690*/  R2UR UR5, R9 ;  /* 0x00000000090572ca */ /* 0x000fe200000e0000 */
[----:B------:R-:W-:Y:S01]  /*86a0*/  UIADD3.X UR7, URZ, UR23, URZ, UP0, !UPT ;  /* 0x000000173f077290 */ /* 0x000fe200087fe43f */
[C---:B------:R-:W-:Y:S01]  /*86b0*/  R2UR UR10, R23.reuse ;  /* 0x00000000170a72ca */ /* 0x040fe200000e0000 */
[----:B------:R-:W-:Y:S01]  /*86c0*/  VIADD R8, R8, 0x1 ;  /* 0x0000000108087836 */ /* 0x000fe20000000000 */
[----:B------:R-:W-:Y:S01]  /*86d0*/  R2UR UR12, R16 ;  /* 0x00000000100c72ca */ /* 0x000fe200000e0000 */
[----:B------:R-:W-:Y:S01]  /*86e0*/  UIADD3.X UR25, URZ, UR23, URZ, UP1, !UPT ;  /* 0x000000173f197290 */ /* 0x000fe20008ffe43f */
[----:B------:R-:W-:Y:S01]  /*86f0*/  R2UR UR16, R18 ;  /* 0x00000000121072ca */ /* 0x000fe200000e0000 */
[----:B------:R-:W-:Y:S01]  /*8700*/  UMOV UR14, 0x0 ;  /* 0x00000000000e7882 */ /* 0x000fe20000000000 */
[----:B------:R-:W-:Y:S01]  /*8710*/  R2UR UR19, R20 ;  /* 0x00000000141372ca */ /* 0x000fe200000e0000 */
[----:B------:R-:W-:Y:S01]  /*8720*/  UMOV UR15, 0x10000000 ;  /* 0x10000000000f7882 */ /* 0x000fe20000000000 */
[----:B------:R-:W-:Y:S01]  /*8730*/  ISETP.GT.AND P1, PT, R6, 0x1, PT ;  /* 0x000000010600780c */ /* 0x000fe20003f24270 */
[----:B------:R-:W-:Y:S01]  /*8740*/  VIADD R23, R23, 0x20 ;  /* 0x0000002017177836 */ /* 0x000fe20000000000 */
[----:B------:R-:W-:Y:S01]  /*8750*/  ISETP.NE.AND P0, PT, R8, 0x3, PT ;  /* 0x000000030800780c */ /* 0x000fe20003f05270 */
[----:B------:R-:W-:-:S03]  /*8760*/  UIADD3 UR8, UR8, 0x100, UR5 ;  /* 0x0000010008087890 */ /* 0x000fc6000fffe005 */
[----:B------:R-:W-:Y:S01]  /*8770*/  UMOV UR5, 0x30000 ;  /* 0x0003000000057882 */ /* 0x000fe20000000000 */
[----:B------:R-:W-:Y:S02]  /*8780*/  SEL R18, RZ, 0x1, P0 ;  /* 0x00000001ff127807 */ /* 0x000fe40000000000 */
[----:B------:R-:W-:Y:S02]  /*8790*/  SEL R8, R8, RZ, P0 ;  /* 0x000000ff08087207 */ /* 0x000fe40000000000 */
[----:B------:R-:W-:Y:S01]  /*87a0*/  LOP3.LUT R7, R7, R18, RZ, 0x3c, !PT ;  /* 0x0000001207077212 */ /* 0x000fe200078e3cff */
[----:B------:R0:W-:Y:S02]  /*87b0*/  UTMALDG.3D.MULTICAST [UR8], [UR6], UR5, desc[UR14] ;  /* 0x00000e08060073b4 */ /* 0x0001e40008011805 */
[----:B0-----:R-:W-:Y:S01]  /*87c0*/  UMOV UR8, UR16 ;  /* 0x0000001000087c82 */ /* 0x001fe20008000000 */
[----:B------:R-:W-:Y:S02]  /*87d0*/  UMOV UR11, UR19 ;  /* 0x00000013000b7c82 */ /* 0x000fe40008000000 */
[----:B------:R0:W-:Y:S02]  /*87e0*/  UTMALDG.3D [UR8], [UR24], desc[UR14] ;  /* 0x00000e08180075b4 */ /* 0x0001e40008011000 */
[----:B0-----:R-:W-:Y:S05]  /*87f0*/  @P1 BRA `(.L_x_181) ;  /* 0xfffffffc00441947 */ /* 0x001fea000383ffff */
.L_x_178:
[----:B------:R-:W-:Y:S05]  /*8800*/  BSYNC B1 ;  /* 0x0000000000017941 */ /* 0x000fea0003800000 */
.L_x_177:
[----:B------:R-:W-:Y:S01]  /*8810*/  LOP3.LUT P1, RZ, R14, 0xff, RZ, 0xc0, !PT ;  /* 0x000000ff0eff7812 */ /* 0x000fe2000782c0ff */
[C---:B------:R-:W-:Y:S01]  /*8820*/  IMAD.IADD R17, R10.reuse, 0x1, R17 ;  /* 0x000000010a117824 */ /* 0x040fe200078e0211 */
[----:B------:R-:W-:Y:S01]  /*8830*/  ULDC.64 UR6, c[0x0][0x650] ;  /* 0x0001940000067ab9 */ /* 0x000fe20000000a00 */
[C---:B------:R-:W-:Y:S01]  /*8840*/  ISETP.GE.U32.AND P2, PT, R10.reuse, 0x3, PT ;  /* 0x000000030a00780c */ /* 0x040fe20003f46070 */
[----:B------:R-:W-:Y:S01]  /*8850*/  BSSY B1, `(.L_x_182) ;  /* 0x0000069000017945 */ /* 0x000fe20003800000 */
[----:B------:R-:W-:Y:S01]  /*8860*/  IMAD.MOV.U32 R18, RZ, RZ, -0x1 ;  /* 0xffffffffff127424 */ /* 0x000fe200078e00ff */
[----:B------:R-:W-:Y:S01]  /*8870*/  ISETP.GT.U32.AND P0, PT, R17, 0x2, PT ;  /* 0x000000021100780c */ /* 0x000fe20003f04070 */
[----:B------:R-:W-:Y:S01]  /*8880*/  IMAD.MOV.U32 R16, RZ, RZ, -0x1 ;  /* 0xffffffffff107424 */ /* 0x000fe200078e00ff */
[----:B------:R-:W-:Y:S02]  /*8890*/  PRMT R14, RZ, 0x7610, R14 ;  /* 0x00007610ff0e7816 */ /* 0x000fe4000000000e */
[----:B------:R-:W-:-:S03]  /*88a0*/  ISETP.LT.U32.AND P0, PT, R10, 0x3, P0 ;  /* 0x000000030a00780c */ /* 0x000fc60000701070 */
[----:B------:R-:W0:Y:S01]  /*88b0*/  @P1 S2R R11, SR_CgaCtaId ;  /* 0x00000000000b1919 */ /* 0x000e220000008800 */
[----:B------:R-:W-:-:S04]  /*88c0*/  @P1 MOV R6, 0x400 ;  /* 0x0000040000061802 */ /* 0x000fc80000000f00 */
[----:B0-----:R-:W-:Y:S01]  /*88d0*/  @P1 LEA R8, R11, R6, 0x18 ;  /* 0x000000060b081211 */ /* 0x001fe200078ec0ff */
[----:B------:R-:W-:Y:S01]  /*88e0*/  IMAD.WIDE.U32 R6, R17, -0x55555555, RZ ;  /* 0xaaaaaaab11067825 */ /* 0x000fe200078e00ff */
[----:B------:R-:W-:Y:S02]  /*88f0*/  SEL R6, RZ, 0x1, !P0 ;  /* 0x00000001ff067807 */ /* 0x000fe40004000000 */
[----:B------:R0:W-:Y:S01]  /*8900*/  @P1 SYNCS.ARRIVE.TRANS64.A1T0 RZ, [R8+URZ+0x48], RZ ;  /* 0x000048ff08ff19a7 */ /* 0x0001e2000810003f */
[----:B------:R-:W-:Y:S02]  /*8910*/  IADD3 R2, P1, R2, UR20, RZ ;  /* 0x0000001402027c10 */ /* 0x000fe4000ff3e0ff */
[----:B------:R-:W-:Y:S02]  /*8920*/  LOP3.LUT R5, R5, R6, RZ, 0x3c, !PT ;  /* 0x0000000605057212 */ /* 0x000fe400078e3cff */
[----:B------:R-:W-:Y:S02]  /*8930*/  IADD3.X R3, R3, UR13, RZ, P1, !PT ;  /* 0x0000000d03037c10 */ /* 0x000fe40008ffe4ff */
[----:B------:R-:W-:-:S02]  /*8940*/  ISETP.GE.U32.AND P0, PT, R2, UR6, PT ;  /* 0x0000000602007c0c */ /* 0x000fc4000bf06070 */
[----:B0-----:R-:W-:Y:S01]  /*8950*/  SHF.R.U32.HI R8, RZ, 0x1, R7 ;  /* 0x00000001ff087819 */ /* 0x001fe20000011607 */
[----:B------:R-:W-:Y:S01]  /*8960*/  IMAD.MOV.U32 R7, RZ, RZ, -0x1 ;  /* 0xffffffffff077424 */ /* 0x000fe200078e00ff */
[----:B------:R-:W-:Y:S02]  /*8970*/  ISETP.GE.U32.AND.EX P0, PT, R3, UR7, PT, P0 ;  /* 0x0000000703007c0c */ /* 0x000fe4000bf06100 */
[----:B------:R-:W-:Y:S01]  /*8980*/  @P2 LOP3.LUT R5, R5, 0x1, R8, 0x78, !PT ;  /* 0x0000000105052812 */ /* 0x000fe200078e7808 */
[----:B------:R-:W-:Y:S01]  /*8990*/  IMAD R17, R8, -0x3, R17 ;  /* 0xfffffffd08117824 */ /* 0x000fe200078e0211 */
[----:B------:R-:W-:-:S09]  /*89a0*/  PRMT R6, RZ, 0x7610, R6 ;  /* 0x00007610ff067816 */ /* 0x000fd20000000006 */
[----:B------:R-:W-:Y:S05]  /*89b0*/  @P0 BRA `(.L_x_183) ;  /* 0x0000000400480947 */ /* 0x000fea0003800000 */
[----:B------:R-:W0:Y:S01]  /*89c0*/  S2R R18, SR_CTAID.X ;  /* 0x0000000000127919 */ /* 0x000e220000002500 */
[----:B------:R-:W-:Y:S01]  /*89d0*/  ULDC.64 UR6, c[0x0][0x628] ;  /* 0x00018a0000067ab9 */ /* 0x000fe20000000a00 */
[----:B------:R-:W1:Y:S01]  /*89e0*/  LDC R19, c[0x0][0x144] ;  /* 0x00005100ff137b82 */ /* 0x000e620000000800 */
[----:B------:R-:W-:Y:S01]  /*89f0*/  ISETP.NE.U32.AND P0, PT, RZ, UR6, PT ;  /* 0x00000006ff007c0c */ /* 0x000fe2000bf05070 */
[----:B------:R-:W2:Y:S01]  /*8a00*/  S2R R13, SR_CTAID.Y ;  /* 0x00000000000d7919 */ /* 0x000ea20000002600 */
[----:B------:R-:W-:Y:S01]  /*8a10*/  ULDC UR8, c[0x0][0x630] ;  /* 0x00018c0000087ab9 */ /* 0x000fe20000000800 */
[----:B------:R-:W-:Y:S01]  /*8a20*/  ULDC UR9, c[0x0][0x150] ;  /* 0x0000540000097ab9 */ /* 0x000fe20000000800 */
[----:B------:R-:W-:Y:S01]  /*8a30*/  ISETP.NE.AND.EX P0, PT, RZ, UR7, PT, P0 ;  /* 0x00000007ff007c0c */ /* 0x000fe2000bf05300 */
[----:B------:R-:W-:Y:S02]  /*8a40*/  IMAD.MOV.U32 R6, RZ, RZ, R2 ;  /* 0x000000ffff067224 */ /* 0x000fe400078e0002 */
[----:B------:R-:W-:Y:S01]  /*8a50*/  IMAD.MOV.U32 R7, RZ, RZ, R3 ;  /* 0x000000ffff077224 */ /* 0x000fe200078e0003 */
[----:B0-----:R-:W-:-:S09]  /*8a60*/  I2FP.F32.U32 R20, R18 ;  /* 0x0000001200147245 */ /* 0x001fd20000201000 */
[----:B------:R-:W-:Y:S05]  /*8a70*/  @!P0 BRA `(.L_x_184) ;  /* 0x0000000000288947 */ /* 0x000fea0003800000 */
[----:B------:R-:W-:Y:S02]  /*8a80*/  ULDC UR5, c[0x0][0x634] ;  /* 0x00018d0000057ab9 */ /* 0x000fe40000000800 */
[----:B------:R-:W-:-:S05]  /*8a90*/  IADD3 R7, P0, R2, UR5, RZ ;  /* 0x0000000502077c10 */ /* 0x000fca000ff1e0ff */
[----:B------:R-:W-:-:S04]  /*8aa0*/  IMAD.X R21, RZ, RZ, R3, P0 ;  /* 0x000000ffff157224 */ /* 0x000fc800000e0603 */
[----:B------:R-:W-:-:S04]  /*8ab0*/  IMAD.WIDE.U32 R8, R21, UR6, RZ ;  /* 0x0000000615087c25 */ /* 0x000fc8000f8e00ff */
[----:B------:R-:W-:-:S04]  /*8ac0*/  IMAD.WIDE.U32 R8, P0, R7, UR7, R8 ;  /* 0x0000000707087c25 */ /* 0x000fc8000f800008 */
[----:B------:R-:W-:-:S04]  /*8ad0*/  IMAD.WIDE.U32 R6, R7, UR6, RZ ;  /* 0x0000000607067c25 */ /* 0x000fc8000f8e00ff */
[----:B------:R-:W-:Y:S01]  /*8ae0*/  IMAD.MOV.U32 R6, RZ, RZ, R9 ;  /* 0x000000ffff067224 */ /* 0x000fe200078e0009 */
[----:B------:R-:W-:Y:S01]  /*8af0*/  IADD3 RZ, P1, R7, R8, RZ ;  /* 0x0000000807ff7210 */ /* 0x000fe20007f3e0ff */
[----:B------:R-:W-:-:S04]  /*8b00*/  IMAD.X R7, RZ, RZ, RZ, P0 ;  /* 0x000000ffff077224 */ /* 0x000fc800000e06ff */
[----:B------:R-:W-:-:S08]  /*8b10*/  IMAD.WIDE.U32.X R6, R21, UR7, R6, P1 ;  /* 0x0000000715067c25 */ /* 0x000fd000088e0406 */
.L_x_184:
[----:B------:R-:W-:Y:S01]  /*8b20*/  FMUL R20, R20, UR9 ;  /* 0x0000000914147c20 */ /* 0x000fe20008400000 */
[--C-:B------:R-:W-:Y:S01]  /*8b30*/  SHF.R.U64 R16, R6, UR8, R7.reuse ;  /* 0x0000000806107c19 */ /* 0x100fe20008001207 */
[----:B------:R-:W-:Y:S01]  /*8b40*/  ULDC.64 UR6, c[0x0][0x620] ;  /* 0x0001880000067ab9 */ /* 0x000fe20000000a00 */
[----:B------:R-:W-:Y:S01]  /*8b50*/  SHF.R.U32.HI R6, RZ, UR8, R7 ;  /* 0x00000008ff067c19 */ /* 0x000fe20008011607 */
[----:B------:R-:W-:Y:S01]  /*8b60*/  ULDC.64 UR8, c[0x0][0x640] ;  /* 0x0001900000087ab9 */ /* 0x000fe20000000a00 */
[----:B------:R-:W-:Y:S01]  /*8b70*/  IADD3 R7, P0, RZ, -R16, RZ ;  /* 0x80000010ff077210 */ /* 0x000fe20007f1e0ff */
[----:B------:R-:W0:Y:S01]  /*8b80*/  F2I.U32.TRUNC.NTZ R20, R20 ;  /* 0x0000001400147305 */ /* 0x000e22000020f000 */
[----:B------:R-:W3:Y:S01]  /*8b90*/  LDC R22, c[0x0][0x148] ;  /* 0x00005200ff167b82 */ /* 0x000ee20000000800 */
[----:B------:R-:W-:Y:S02]  /*8ba0*/  ULDC UR5, c[0x0][0x618] ;  /* 0x0001860000057ab9 */ /* 0x000fe40000000800 */
[----:B------:R-:W-:Y:S01]  /*8bb0*/  IMAD.X R6, RZ, RZ, ~R6, P0 ;  /* 0x000000ffff067224 */ /* 0x000fe200000e0e06 */
[----:B------:R-:W-:-:S03]  /*8bc0*/  ISETP.NE.U32.AND P0, PT, RZ, UR8, PT ;  /* 0x00000008ff007c0c */ /* 0x000fc6000bf05070 */
[----:B------:R-:W-:Y:S01]  /*8bd0*/  IMAD R6, R6, UR6, RZ ;  /* 0x0000000606067c24 */ /* 0x000fe2000f8e02ff */
[----:B------:R-:W-:-:S03]  /*8be0*/  ISETP.NE.AND.EX P0, PT, RZ, UR9, PT, P0 ;  /* 0x00000009ff007c0c */ /* 0x000fc6000bf05300 */
[C---:B------:R-:W-:Y:S02]  /*8bf0*/  IMAD R9, R7.reuse, UR7, R6 ;  /* 0x0000000707097c24 */ /* 0x040fe4000f8e0206 */
[----:B------:R-:W-:Y:S01]  /*8c00*/  IMAD.WIDE.U32 R6, R7, UR6, R2 ;  /* 0x0000000607067c25 */ /* 0x000fe2000f8e0002 */
[----:B------:R-:W-:-:S03]  /*8c10*/  ULDC UR6, c[0x0][0x154] ;  /* 0x0000550000067ab9 */ /* 0x000fc60000000800 */
[----:B0-----:R-:W-:Y:S02]  /*8c20*/  IMAD.MOV R8, RZ, RZ, -R20 ;  /* 0x000000ffff087224 */ /* 0x001fe400078e0a14 */
[----:B------:R-:W-:Y:S02]  /*8c30*/  IMAD.IADD R7, R7, 0x1, R9 ;  /* 0x0000000107077824 */ /* 0x000fe400078e0209 */
[----:B-1----:R-:W-:Y:S01]  /*8c40*/  IMAD R18, R19, R8, R18 ;  /* 0x0000000813127224 */ /* 0x002fe200078e0212 */
[----:B--2---:R-:W-:Y:S02]  /*8c50*/  I2FP.F32.U32 R8, R13 ;  /* 0x0000000d00087245 */ /* 0x004fe40000201000 */
[--C-:B------:R-:W-:Y:S02]  /*8c60*/  SHF.R.U64 R19, R6, UR5, R7.reuse ;  /* 0x0000000506137c19 */ /* 0x100fe40008001207 */
[----:B------:R-:W-:Y:S01]  /*8c70*/  SHF.R.U32.HI R6, RZ, UR5, R7 ;  /* 0x00000005ff067c19 */ /* 0x000fe20008011607 */
[----:B------:R-:W-:Y:S01]  /*8c80*/  FMUL R8, R8, UR6 ;  /* 0x0000000608087c20 */ /* 0x000fe20008400000 */
[----:B------:R-:W-:-:S02]  /*8c90*/  ULDC UR5, c[0x0][0x608] ;  /* 0x0001820000057ab9 */ /* 0x000fc40000000800 */
[--C-:B------:R-:W-:Y:S01]  /*8ca0*/  SHF.R.U64 R21, R19, UR5, R6.reuse ;  /* 0x0000000513157c19 */ /* 0x100fe20008001206 */
[----:B------:R0:W1:Y:S01]  /*8cb0*/  F2I.U32.TRUNC.NTZ R24, R8 ;  /* 0x0000000800187305 */ /* 0x000062000020f000 */
[----:B------:R-:W-:Y:S01]  /*8cc0*/  SHF.R.U32.HI R6, RZ, UR5, R6 ;  /* 0x00000005ff067c19 */ /* 0x000fe20008011606 */
[----:B------:R-:W-:-:S03]  /*8cd0*/  ULDC UR5, c[0x0][0x658] ;  /* 0x0001960000057ab9 */ /* 0x000fc60000000800 */
[--C-:B------:R-:W-:Y:S02]  /*8ce0*/  SHF.R.U64 R20, R21, UR5, R6.reuse ;  /* 0x0000000515147c19 */ /* 0x100fe40008001206 */
[----:B------:R-:W-:-:S03]  /*8cf0*/  SHF.R.U32.HI R23, RZ, UR5, R6 ;  /* 0x00000005ff177c19 */ /* 0x000fc60008011606 */
[----:B------:R-:W-:Y:S02]  /*8d00*/  IMAD.MOV.U32 R6, RZ, RZ, R20 ;  /* 0x000000ffff067224 */ /* 0x000fe400078e0014 */
[----:B------:R-:W-:Y:S01]  /*8d10*/  IMAD.MOV.U32 R7, RZ, RZ, R23 ;  /* 0x000000ffff077224 */ /* 0x000fe200078e0017 */
[----:B0-----:R-:W-:Y:S06]  /*8d20*/  @!P0 BRA `(.L_x_185) ;  /* 0x0000000000288947 */ /* 0x001fec0003800000 */
        /* <DEDUP_REMOVED lines=10> */
.L_x_185:
[----:B------:R-:W-:Y:S01]  /*8dd0*/  ULDC UR5, c[0x0][0x648] ;  /* 0x0001920000057ab9 */ /* 0x000fe20000000800 */
[----:B------:R-:W-:Y:S01]  /*8de0*/  LOP3.LUT R21, R21, UR17, RZ, 0xc0, !PT ;  /* 0x0000001115157c12 */ /* 0x000fe2000f8ec0ff */
[----:B-1----:R-:W-:Y:S01]  /*8df0*/  IMAD.MOV R24, RZ, RZ, -R24 ;  /* 0x000000ffff187224 */ /* 0x002fe200078e0a18 */
[----:B------:R-:W-:Y:S01]  /*8e00*/  SHF.R.U64 R6, R6, UR5, R7 ;  /* 0x0000000506067c19 */ /* 0x000fe20008001207 */
[----:B------:R-:W-:Y:S01]  /*8e10*/  ULDC UR5, c[0x0][0x638] ;  /* 0x00018e0000057ab9 */ /* 0x000fe20000000800 */
[----:B------:R-:W-:Y:S01]  /*8e20*/  LOP3.LUT R9, R19, UR4, RZ, 0xc0, !PT ;  /* 0x0000000413097c12 */ /* 0x000fe2000f8ec0ff */
[----:B---3--:R-:W-:Y:S01]  /*8e30*/  @P3 IMAD R18, R22, R24, R13 ;  /* 0x0000001816123224 */ /* 0x008fe200078e020d */
[----:B------:R-:W-:Y:S01]  /*8e40*/  ULDC UR6, c[0x0][0x610] ;  /* 0x0001840000067ab9 */ /* 0x000fe20000000800 */
[----:B------:R-:W-:Y:S02]  /*8e50*/  IMAD.MOV R7, RZ, RZ, -R6 ;  /* 0x000000ffff077224 */ /* 0x000fe400078e0a06 */
[----:B------:R-:W-:-:S02]  /*8e60*/  IMAD R21, R6, UR18, R21 ;  /* 0x0000001206157c24 */ /* 0x000fc4000f8e0215 */
[----:B------:R-:W-:Y:S01]  /*8e70*/  IMAD R20, R7, UR5, R20 ;  /* 0x0000000507147c24 */ /* 0x000fe2000f8e0214 */
[----:B------:R-:W-:Y:S01]  /*8e80*/  ULDC UR5, c[0x0][0x600] ;  /* 0x0001800000057ab9 */ /* 0x000fe20000000800 */
[----:B------:R-:W-:Y:S02]  /*8e90*/  IMAD R18, R21, UR6, R18 ;  /* 0x0000000615127c24 */ /* 0x000fe4000f8e0212 */
[----:B------:R-:W-:Y:S02]  /*8ea0*/  IMAD R9, R20, UR5, R9 ;  /* 0x0000000514097c24 */ /* 0x000fe4000f8e0209 */
[----:B------:R-:W-:-:S03]  /*8eb0*/  IMAD.MOV.U32 R6, RZ, RZ, 0x1 ;  /* 0x00000001ff067424 */ /* 0x000fc600078e00ff */
[----:B------:R-:W-:Y:S02]  /*8ec0*/  SEL R7, R9, R18, !P3 ;  /* 0x0000001209077207 */ /* 0x000fe40005800000 */
[----:B------:R-:W-:-:S07]  /*8ed0*/  SEL R18, R18, R9, !P3 ;  /* 0x0000000912127207 */ /* 0x000fce0005800000 */
.L_x_183:
[----:B------:R-:W-:Y:S05]  /*8ee0*/  BSYNC B1 ;  /* 0x0000000000017941 */ /* 0x000fea0003800000 */
.L_x_182:
[----:B------:R-:W-:-:S13]  /*8ef0*/  LOP3.LUT P0, RZ, R6, 0xff, RZ, 0xc0, !PT ;  /* 0x000000ff06ff7812 */ /* 0x000fda000780c0ff */
[----:B------:R-:W-:Y:S05]  /*8f00*/  @P0 BRA `(.L_x_186) ;  /* 0xfffffff400480947 */ /* 0x000fea000383ffff */
[----:B------:R-:W-:Y:S05]  /*8f10*/  BSYNC B0 ;  /* 0x0000000000007941 */ /* 0x000fea0003800000 */
.L_x_175:
[----:B------:R-:W-:-:S03]  /*8f20*/  UMOV UR5, 0xffffffff ;  /* 0xffffffff00057882 */ /* 0x000fc60000000000 */
[----:B------:R-:W-:Y:S05]  /*8f30*/  BRA.DIV UR5, `(.L_x_187) ;  /* 0x0000000205f87947 */ /* 0x000fea000b800000 */
[----:B------:R-:W-:-:S13]  /*8f40*/  ELECT P0, URZ, PT ;  /* 0x00000000003f782f */ /* 0x000fda0003800000 */
.L_x_200:
[----:B------:R-:W-:Y:S04]  /*8f50*/  BSSY B0, `(.L_x_188) ;  /* 0x0000022000007945 */ /* 0x000fe80003800000 */
[----:B------:R-:W-:Y:S05]  /*8f60*/  @!P0 BRA `(.L_x_189) ;  /* 0x0000000000808947 */ /* 0x000fea0003800000 */
[----:B------:R-:W-:-:S04]  /*8f70*/  LOP3.LUT R4, R4, 0x2, RZ, 0xfc, !PT ;  /* 0x0000000204047812 */ /* 0x000fc800078efcff */
[----:B------:R-:W-:-:S13]  /*8f80*/  ISETP.NE.AND P0, PT, R4, 0x3, PT ;  /* 0x000000030400780c */ /* 0x000fda0003f05270 */
[----:B------:R-:W-:Y:S05]  /*8f90*/  @!P0 BRA `(.L_x_190) ;  /* 0x0000000000048947 */ /* 0x000fea0003800000 */
[----:B------:R-:W-:Y:S01]  /*8fa0*/  BPT.TRAP 0x1 ;  /* 0x000000040000795c */ /* 0x000fe20000300000 */
.L_x_190:
[----:B------:R-:W0:Y:S01]  /*8fb0*/  S2R R3, SR_CgaCtaId ;  /* 0x0000000000037919 */ /* 0x000e220000008800 */
[----:B------:R-:W-:-:S04]  /*8fc0*/  MOV R0, 0x400 ;  /* 0x0000040000007802 */ /* 0x000fc80000000f00 */
[----:B0-----:R-:W-:Y:S02]  /*8fd0*/  LEA R0, R3, R0, 0x18 ;  /* 0x0000000003007211 */ /* 0x001fe400078ec0ff */
[----:B------:R-:W-:-:S03]  /*8fe0*/  SHF.L.U32 R3, R5, 0x1f, RZ ;  /* 0x0000001f05037819 */ /* 0x000fc600000006ff */
[----:B------:R-:W-:-:S04]  /*8ff0*/  VIADD R0, R0, 0x18 ;  /* 0x0000001800007836 */ /* 0x000fc80000000000 */
[C---:B------:R-:W-:Y:S02]  /*9000*/  IMAD R4, R17.reuse, 0x8, R0 ;  /* 0x0000000811047824 */ /* 0x040fe400078e0200 */
[----:B------:R-:W-:Y:S02]  /*9010*/  VIADD R17, R17, 0x1 ;  /* 0x0000000111117836 */ /* 0x000fe40000000000 */
[----:B------:R-:W0:Y:S03]  /*9020*/  SYNCS.PHASECHK.TRANS64.TRYWAIT P0, [R4+URZ], R3 ;  /* 0x00000003040075a7 */ /* 0x000e26000800017f */
[----:B------:R-:W-:-:S04]  /*9030*/  ISETP.NE.AND P1, PT, R17, 0x3, PT ;  /* 0x000000031100780c */ /* 0x000fc80003f25270 */
[----:B------:R-:W-:Y:S02]  /*9040*/  SEL R2, RZ, 0x1, P1 ;  /* 0x00000001ff027807 */ /* 0x000fe40000800000 */
[----:B------:R-:W-:Y:S02]  /*9050*/  SEL R17, R17, RZ, P1 ;  /* 0x000000ff11117207 */ /* 0x000fe40000800000 */
[----:B------:R-:W-:-:S03]  /*9060*/  LOP3.LUT R7, R5, R2, RZ, 0x3c, !PT ;  /* 0x0000000205077212 */ /* 0x000fc600078e3cff */
[----:B------:R-:W-:Y:S01]  /*9070*/  IMAD R6, R17, 0x8, R0 ;  /* 0x0000000811067824 */ /* 0x000fe200078e0200 */
[----:B------:R-:W-:Y:S01]  /*9080*/  SHF.L.U32 R5, R7, 0x1f, RZ ;  /* 0x0000001f07057819 */ /* 0x000fe200000006ff */
[----:B0-----:R-:W-:Y:S06]  /*9090*/  @!P0 BRA `(.L_x_191) ;  /* 0x0000000000c08947 */ /* 0x001fec0003800000 */
.L_x_201:
[----:B------:R-:W1:Y:S01]  /*90a0*/  SYNCS.PHASECHK.TRANS64.TRYWAIT P0, [R6+URZ], R5 ;  /* 0x00000005060075a7 */ /* 0x000e62000800017f */
[----:B------:R-:W-:-:S05]  /*90b0*/  VIADD R2, R17, 0x1 ;  /* 0x0000000111027836 */ /* 0x000fca0000000000 */
[----:B------:R-:W-:-:S04]  /*90c0*/  ISETP.NE.AND P1, PT, R2, 0x3, PT ;  /* 0x000000030200780c */ /* 0x000fc80003f25270 */
[----:B0-----:R-:W-:Y:S02]  /*90d0*/  SEL R4, RZ, 0x1, P1 ;  /* 0x00000001ff047807 */ /* 0x001fe40000800000 */
[----:B------:R-:W-:Y:S02]  /*90e0*/  SEL R3, R2, RZ, P1 ;  /* 0x000000ff02037207 */ /* 0x000fe40000800000 */
[----:B------:R-:W-:Y:S01]  /*90f0*/  LOP3.LUT R4, R7, R4, RZ, 0x3c, !PT ;  /* 0x0000000407047212 */ /* 0x000fe200078e3cff */
[----:B-1----:R-:W-:Y:S06]  /*9100*/  @!P0 BRA `(.L_x_192) ;  /* 0x0000000000b88947 */ /* 0x002fec0003800000 */
.L_x_202:
[----:B------:R-:W-:Y:S01]  /*9110*/  IMAD R3, R3, 0x8, R0 ;  /* 0x0000000803037824 */ /* 0x000fe200078e0200 */
[----:B------:R-:W-:-:S07]  /*9120*/  SHF.L.U32 R0, R4, 0x1f, RZ ;  /* 0x0000001f04007819 */ /* 0x000fce00000006ff */
.L_x_193:
[----:B-1----:R1:W2:Y:S02]  /*9130*/  SYNCS.PHASECHK.TRANS64.TRYWAIT P0, [R3+URZ], R0 ;  /* 0x00000000030075a7 */ /* 0x0022a4000800017f */
[----:B--2---:R-:W-:Y:S05]  /*9140*/  @!P0 NANOSLEEP.SYNCS 0x989680 ;  /* 0x009896800000895d */ /* 0x004fea0003900000 */
[----:B------:R-:W2:Y:S02]  /*9150*/  @!P0 SYNCS.PHASECHK.TRANS64 P0, [R3+URZ], R0 ;  /* 0x00000000030085a7 */ /* 0x000ea4000800007f */
[----:B--2---:R-:W-:Y:S05]  /*9160*/  @!P0 BRA `(.L_x_193) ;  /* 0xfffffffc00f08947 */ /* 0x004fea000383ffff */
.L_x_189:
[----:B------:R-:W-:Y:S05]  /*9170*/  BSYNC B0 ;  /* 0x0000000000007941 */ /* 0x000fea0003800000 */
.L_x_188:
[----:B------:R-:W-:Y:S05]  /*9180*/  EXIT ;  /* 0x000000000000794d */ /* 0x000fea0003800000 */
.L_x_21:
[----:B-1----:R-:W-:-:S04]  /*9190*/  IMAD.U32 R12, RZ, RZ, UR6 ;  /* 0x00000006ff0c7e24 */ /* 0x002fc8000f8e00ff */
[----:B------:R1:W4:Y:S03]  /*91a0*/  SYNCS.PHASECHK.TRANS64.TRYWAIT P1, [R12+URZ], R11 ;  /* 0x0000000b0c0075a7 */ /* 0x000326000802017f */
[----:B----4-:R-:W-:Y:S05]  /*91b0*/  @!P1 NANOSLEEP.SYNCS 0x989680 ;  /* 0x009896800000995d */ /* 0x010fea0003900000 */
[----:B------:R-:W4:Y:S02]  /*91c0*/  @!P1 SYNCS.PHASECHK.TRANS64 P1, [R12+URZ], R11 ;  /* 0x0000000b0c0095a7 */ /* 0x000f24000802007f */
[----:B----4-:R-:W-:Y:S05]  /*91d0*/  @!P1 BRA `(.L_x_21) ;  /* 0xfffffffc00ec9947 */ /* 0x010fea000383ffff */
[----:B------:R-:W-:Y:S05]  /*91e0*/  BRA `(.L_x_20) ;  /* 0xffffff8400587947 */ /* 0x000fea000383ffff */
.L_x_27:
[----:B-1----:R-:W-:-:S04]  /*91f0*/  IMAD.U32 R142, RZ, RZ, UR12 ;  /* 0x0000000cff8e7e24 */ /* 0x002fc8000f8e00ff */
[----:B------:R1:W4:Y:S03]  /*9200*/  SYNCS.PHASECHK.TRANS64.TRYWAIT P1, [R142+URZ], R13 ;  /* 0x0000000d8e0075a7 */ /* 0x000326000802017f */
[----:B----4-:R-:W-:Y:S05]  /*9210*/  @!P1 NANOSLEEP.SYNCS 0x989680 ;  /* 0x009896800000995d */ /* 0x010fea0003900000 */
[----:B------:R-:W4:Y:S02]  /*9220*/  @!P1 SYNCS.PHASECHK.TRANS64 P1, [R142+URZ], R13 ;  /* 0x0000000d8e0095a7 */ /* 0x000f24000802007f */
[----:B----4-:R-:W-:Y:S05]  /*9230*/  @!P1 BRA `(.L_x_27) ;  /* 0xfffffffc00ec9947 */ /* 0x010fea000383ffff */
[----:B------:R-:W-:Y:S05]  /*9240*/  BRA `(.L_x_26) ;  /* 0xffffff8c00847947 */ /* 0x000fea000383ffff */
.L_x_176:
[----:B------:R-:W-:Y:S01]  /*9250*/  BSSY B1, `(.L_x_194) ;  /* 0x0000006000017945 */ /* 0x000fe20003800000 */
[----:B------:R-:W-:-:S07]  /*9260*/  IMAD.MOV.U32 R6, RZ, RZ, -0x1 ;  /* 0xffffffffff067424 */ /* 0x000fce00078e00ff */
[----:B------:R-:W-:Y:S05]  /*9270*/  WARPSYNC.COLLECTIVE R6, `(.L_x_195) ;  /* 0x00000000060c7348 */ /* 0x000fea0003c00000 */
[----:B------:R-:W-:Y:S02]  /*9280*/  ELECT P0, UR62, PT ;  /* 0x00000000003e782f */ /* 0x000fe40003800000 */
[----:B------:R-:W-:Y:S01]  /*9290*/  MOV R6, UR62 ;  /* 0x0000003e00067c02 */ /* 0x000fe20008000f00 */
[----:B------:R-:W-:Y:S10]  /*92a0*/  ENDCOLLECTIVE ;  /* 0x000000000000791b */ /* 0x000ff40003800000 */
.L_x_195:
[----:B------:R-:W-:Y:S05]  /*92b0*/  BSYNC B1 ;  /* 0x0000000000017941 */ /* 0x000fea0003800000 */
.L_x_194:
[----:B------:R-:W-:Y:S05]  /*92c0*/  BRA `(.L_x_196) ;  /* 0xfffffff000647947 */ /* 0x000fea000383ffff */
.L_x_179:
[----:B0-----:R0:W1:Y:S02]  /*92d0*/  SYNCS.PHASECHK.TRANS64.TRYWAIT P0, [R22+URZ+0x18], R9 ;  /* 0x00001809160075a7 */ /* 0x001064000800017f */
[----:B-1----:R-:W-:Y:S05]  /*92e0*/  @!P0 NANOSLEEP.SYNCS 0x989680 ;  /* 0x009896800000895d */ /* 0x002fea0003900000 */
[----:B------:R-:W1:Y:S02]  /*92f0*/  @!P0 SYNCS.PHASECHK.TRANS64 P0, [R22+URZ+0x18], R9 ;  /* 0x00001809160085a7 */ /* 0x000e64000800007f */
[----:B-1----:R-:W-:Y:S05]  /*9300*/  @!P0 BRA `(.L_x_179) ;  /* 0xfffffffc00f08947 */ /* 0x002fea000383ffff */
[----:B------:R-:W-:Y:S05]  /*9310*/  BRA `(.L_x_197) ;  /* 0xfffffff000a47947 */ /* 0x000fea000383ffff */
.L_x_187:
[----:B------:R-:W-:Y:S01]  /*9320*/  BSSY B0, `(.L_x_198) ;  /* 0x0000006000007945 */ /* 0x000fe20003800000 */
[----:B------:R-:W-:-:S07]  /*9330*/  IMAD.MOV.U32 R6, RZ, RZ, -0x1 ;  /* 0xffffffffff067424 */ /* 0x000fce00078e00ff */
[----:B------:R-:W-:Y:S05]  /*9340*/  WARPSYNC.COLLECTIVE R6, `(.L_x_199) ;  /* 0x00000000060c7348 */ /* 0x000fea0003c00000 */
[----:B------:R-:W-:Y:S02]  /*9350*/  ELECT P0, UR62, PT ;  /* 0x00000000003e782f */ /* 0x000fe40003800000 */
[----:B------:R-:W-:Y:S01]  /*9360*/  MOV R6, UR62 ;  /* 0x0000003e00067c02 */ /* 0x000fe20008000f00 */
[----:B------:R-:W-:Y:S10]  /*9370*/  ENDCOLLECTIVE ;  /* 0x000000000000791b */ /* 0x000ff40003800000 */
.L_x_199:
[----:B------:R-:W-:Y:S05]  /*9380*/  BSYNC B0 ;  /* 0x0000000000007941 */ /* 0x000fea0003800000 */
.L_x_198:
[----:B------:R-:W-:Y:S05]  /*9390*/  BRA `(.L_x_200) ;  /* 0xfffffff800ec7947 */ /* 0x000fea000383ffff */
.L_x_191:
[----:B0-----:R0:W1:Y:S02]  /*93a0*/  SYNCS.PHASECHK.TRANS64.TRYWAIT P0, [R4+URZ], R3 ;  /* 0x00000003040075a7 */ /* 0x001064000800017f */
[----:B-1----:R-:W-:Y:S05]  /*93b0*/  @!P0 NANOSLEEP.SYNCS 0x989680 ;  /* 0x009896800000895d */ /* 0x002fea0003900000 */
[----:B------:R-:W1:Y:S02]  /*93c0*/  @!P0 SYNCS.PHASECHK.TRANS64 P0, [R4+URZ], R3 ;  /* 0x00000003040085a7 */ /* 0x000e64000800007f */
[----:B-1----:R-:W-:Y:S05]  /*93d0*/  @!P0 BRA `(.L_x_191) ;  /* 0xfffffffc00f08947 */ /* 0x002fea000383ffff */
[----:B------:R-:W-:Y:S05]  /*93e0*/  BRA `(.L_x_201) ;  /* 0xfffffffc002c7947 */ /* 0x000fea000383ffff */
.L_x_192:
[----:B0-----:R0:W1:Y:S02]  /*93f0*/  SYNCS.PHASECHK.TRANS64.TRYWAIT P0, [R6+URZ], R5 ;  /* 0x00000005060075a7 */ /* 0x001064000800017f */
[----:B-1----:R-:W-:Y:S05]  /*9400*/  @!P0 NANOSLEEP.SYNCS 0x989680 ;  /* 0x009896800000895d */ /* 0x002fea0003900000 */
[----:B------:R-:W1:Y:S02]  /*9410*/  @!P0 SYNCS.PHASECHK.TRANS64 P0, [R6+URZ], R5 ;  /* 0x00000005060085a7 */ /* 0x000e64000800007f */
[----:B-1----:R-:W-:Y:S05]  /*9420*/  @!P0 BRA `(.L_x_192) ;  /* 0xfffffffc00f08947 */ /* 0x002fea000383ffff */
[----:B------:R-:W-:Y:S05]  /*9430*/  BRA `(.L_x_202) ;  /* 0xfffffffc00347947 */ /* 0x000fea000383ffff */
.L_x_203:
[----:B------:R-:W-:-:S00]  /*9440*/  BRA `(.L_x_203) ;  /* 0xfffffffc00fc7947 */ /* 0x000fc0000383ffff */
[----:B------:R-:W-:-:S00]  /*9450*/  NOP ;  /* 0x0000000000007918 */ /* 0x000fc00000000000 */
        /* <DEDUP_REMOVED lines=10> */
.L_x_204:


//--------------------- .nv.shared._ZN7cutlass13device_kernelINS_4gemm6kernel13GemmUniversalIN4cute5tupleIJiiiiEEENS1_10collective13CollectiveMmaINS1_37MainloopSm90TmaGmmaWarpSpecializedFP8ILi3ENS5_IJNS4_1CILi1EEENSA_ILi2EEESB_EEENS1_35KernelTmaWarpSpecializedCooperativeEEENS5_IJNSA_ILi128EEESG_NSA_ILi32EEEEEENS_12float_e4m3_tENS5_IJlSB_lEEESJ_SK_NS4_8TiledMMAINS4_8MMA_AtomIJNS4_4SM904GMMA31MMA_64x128x32_F32E4M3E4M3_SS_TNILNSO_7ScaleInE1ELSQ_1EEEEEENS4_6LayoutINS5_IJSC_SB_SB_EEENS5_IJSB_NSA_ILi0EEESV_EEEEENS5_IJNS4_10UnderscoreESY_SY_EEEEENS4_23SM90_TMA_LOAD_MULTICASTENS4_14ComposedLayoutINS4_7SwizzleILi1ELi4ELi3EEENS4_18smem_ptr_flag_bitsILi8EEENST_INS5_IJNSA_ILi8EEESH_EEENS5_IJSH_SB_EEEEEEEvNS4_8identityENS4_13SM90_TMA_LOADES1B_vS1C_EENS_8epilogue10collective6detail29Sm90TmaWarpSpecializedAdapterINS1G_15DefaultEpilogueISJ_SK_SK_NS1F_6thread17LinearCombinationISJ_Li1EffLNS1K_9ScaleType4KindE0ELNS_15FloatRoundStyleE2ESJ_EENS1_15EpilogueDefaultEEEEEvvEEEEvNT_6ParamsE --------------------------
	.section	.nv.shared._ZN7cutlass13device_kernelINS_4gemm6kernel13GemmUniversalIN4cute5tupleIJiiiiEEENS1_10collective13CollectiveMmaINS1_37MainloopSm90TmaGmmaWarpSpecializedFP8ILi3ENS5_IJNS4_1CILi1EEENSA_ILi2EEESB_EEENS1_35KernelTmaWarpSpecializedCooperativeEEENS5_IJNSA_ILi128EEESG_NSA_ILi32EEEEEENS_12float_e4m3_tENS5_IJlSB_lEEESJ_SK_NS4_8TiledMMAINS4_8MMA_AtomIJNS4_4SM904GMMA31MMA_64x128x32_F32E4M3E4M3_SS_TNILNSO_7ScaleInE1ELSQ_1EEEEEENS4_6LayoutINS5_IJSC_SB_SB_EEENS5_IJSB_NSA_ILi0EEESV_EEEEENS5_IJNS4_10UnderscoreESY_SY_EEEEENS4_23SM90_TMA_LOAD_MULTICASTENS4_14ComposedLayoutINS4_7SwizzleILi1ELi4ELi3EEENS4_18smem_ptr_flag_bitsILi8EEENST_INS5_IJNSA_ILi8EEESH_EEENS5_IJSH_SB_EEEEEEEvNS4_8identityENS4_13SM90_TMA_LOADES1B_vS1C_EENS_8epilogue10collective6detail29Sm90TmaWarpSpecializedAdapterINS1G_15DefaultEpilogueISJ_SK_SK_NS1F_6thread17LinearCombinationISJ_Li1EffLNS1K_9ScaleType4KindE0ELNS_15FloatRoundStyleE2ESJ_EENS1_15EpilogueDefaultEEEEEvvEEEEvNT_6ParamsE,"aw",@nobits
	.sectionflags	@""
	.align	16
	.zero		1024


//--------------------- .nv.shared.reserved.0     --------------------------
	.section	.nv.shared.reserved.0,"aw",@nobits
	.weak		__nv_reservedSMEM_offset_0_alias
	.size		__nv_reservedSMEM_offset_0_alias, 0, 0
	.other		__nv_reservedSMEM_offset_0_alias,@"STO_CUDA_RESERVED_SHARED STV_DEFAULT"
__nv_reservedSMEM_offset_0_alias:
	.zero		0


//--------------------- .nv.global                --------------------------
	.section	.nv.global,"aw",@nobits
.nv.global:
	.type		_ZN39_INTERNAL_d514bbf9_4_k_cu_2b8a9dcf_45234cute1_E,@object
	.size		_ZN39_INTERNAL_d514bbf9_4_k_cu_2b8a9dcf_45234cute1_E,(_ZN39_INTERNAL_d514bbf9_4_k_cu_2b8a9dcf_45234cuda3std3__45__cpo6cbeginE - _ZN39_INTERNAL_d514bbf9_4_k_cu_2b8a9dcf_45234cute1_E)
_ZN39_INTERNAL_d514bbf9_4_k_cu_2b8a9dcf_45234cute1_E:
	.zero		1
	.type		_ZN39_INTERNAL_d514bbf9_4_k_cu_2b8a9dcf_45234cuda3std3__45__cpo6cbeginE,@object
	.size		_ZN39_INTERNAL_d514bbf9_4_k_cu_2b8a9dcf_45234cuda3std3__45__cpo6cbeginE,(_ZN39_INTERNAL_d514bbf9_4_k_cu_2b8a9dcf_45234cuda3std3__48in_placeE - _ZN39_INTERNAL_d514bbf9_4_k_cu_2b8a9dcf_45234cuda3std3__45__cpo6cbeginE)
_ZN39_INTERNAL_d514bbf9_4_k_cu_2b8a9dcf_45234cuda3std3__45__cpo6cbeginE:
	.zero		1
	.type		_ZN39_INTERNAL_d514bbf9_4_k_cu_2b8a9dcf_45234cuda3std3__48in_placeE,@object
	.size		_ZN39_INTERNAL_d514bbf9_4_k_cu_2b8a9dcf_45234cuda3std3__48in_placeE,(_ZN39_INTERNAL_d514bbf9_4_k_cu_2b8a9dcf_45234cuda3std6ranges3__45__cpo9iter_moveE - _ZN39_INTERNAL_d514bbf9_4_k_cu_2b8a9dcf_45234cuda3std3__48in_placeE)
_ZN39_INTERNAL_d514bbf9_4_k_cu_2b8a9dcf_45234cuda3std3__48in_placeE:
	.zero		1
	.type		_ZN39_INTERNAL_d514bbf9_4_k_cu_2b8a9dcf_45234cuda3std6ranges3__45__cpo9iter_moveE,@object
	.size		_ZN39_INTERNAL_d514bbf9_4_k_cu_2b8a9dcf_45234cuda3std6ranges3__45__cpo9iter_moveE,(_ZN39_INTERNAL_d514bbf9_4_k_cu_2b8a9dcf_45234cuda3std3__45__cpo5beginE - _ZN39_INTERNAL_d514bbf9_4_k_cu_2b8a9dcf_45234cuda3std6ranges3__45__cpo9iter_moveE)
_ZN39_INTERNAL_d514bbf9_4_k_cu_2b8a9dcf_45234cuda3std6ranges3__45__cpo9iter_moveE:
	.zero		1
	.type		_ZN39_INTERNAL_d514bbf9_4_k_cu_2b8a9dcf_45234cuda3std3__45__cpo5beginE,@object
	.size		_ZN39_INTERNAL_d514bbf9_4_k_cu_2b8a9dcf_45234cuda3std3__45__cpo5beginE,(_ZN39_INTERNAL_d514bbf9_4_k_cu_2b8a9dcf_45234cuda3std3__441_GLOBAL__N__d514bbf9_4_k_cu_2b8a9dcf_45236ignoreE - _ZN39_INTERNAL_d514bbf9_4_k_cu_2b8a9dcf_45234cuda3std3__45__cpo5beginE)
_ZN39_INTERNAL_d514bbf9_4_k_cu_2b8a9dcf_45234cuda3std3__45__cpo5beginE:
	.zero		1
	.type		_ZN39_INTERNAL_d514bbf9_4_k_cu_2b8a9dcf_45234cuda3std3__441_GLOBAL__N__d514bbf9_4_k_cu_2b8a9dcf_45236ignoreE,@object
	.size		_ZN39_INTERNAL_d514bbf9_4_k_cu_2b8a9dcf_45234cuda3std3__441_GLOBAL__N__d514bbf9_4_k_cu_2b8a9dcf_45236ignoreE,(_ZN39_INTERNAL_d514bbf9_4_k_cu_2b8a9dcf_45234cute7productE - _ZN39_INTERNAL_d514bbf9_4_k_cu_2b8a9dcf_45234cuda3std3__441_GLOBAL__N__d514bbf9_4_k_cu_2b8a9dcf_45236ignoreE)
_ZN39_INTERNAL_d514bbf9_4_k_cu_2b8a9dcf_45234cuda3std3__441_GLOBAL__N__d514bbf9_4_k_cu_2b8a9dcf_45236ignoreE:
	.zero		1
	.type		_ZN39_INTERNAL_d514bbf9_4_k_cu_2b8a9dcf_45234cute7productE,@object
	.size		_ZN39_INTERNAL_d514bbf9_4_k_cu_2b8a9dcf_45234cute7productE,(_ZN39_INTERNAL_d514bbf9_4_k_cu_2b8a9dcf_45234cuda3std3__45__cpo3endE - _ZN39_INTERNAL_d514bbf9_4_k_cu_2b8a9dcf_45234cute7productE)
_ZN39_INTERNAL_d514bbf9_4_k_cu_2b8a9dcf_45234cute7productE:
	.zero		1
	.type		_ZN39_INTERNAL_d514bbf9_4_k_cu_2b8a9dcf_45234cuda3std3__45__cpo3endE,@object
	.size		_ZN39_INTERNAL_d514bbf9_4_k_cu_2b8a9dcf_45234cuda3std3__45__cpo3endE,(_ZN39_INTERNAL_d514bbf9_4_k_cu_2b8a9dcf_45234cuda3std3__419piecewise_constructE - _ZN39_INTERNAL_d514bbf9_4_k_cu_2b8a9dcf_45234cuda3std3__45__cpo3endE)
_ZN39_INTERNAL_d514bbf9_4_k_cu_2b8a9dcf_45234cuda3std3__45__cpo3endE:
	.zero		1
	.type		_ZN39_INTERNAL_d514bbf9_4_k_cu_2b8a9dcf_45234cuda3std3__419piecewise_constructE,@object
	.size		_ZN39_INTERNAL_d514bbf9_4_k_cu_2b8a9dcf_45234cuda3std3__419piecewise_constructE,(_ZN39_INTERNAL_d514bbf9_4_k_cu_2b8a9dcf_45234cuda3std3__45__cpo4cendE - _ZN39_INTERNAL_d514bbf9_4_k_cu_2b8a9dcf_45234cuda3std3__419piecewise_constructE)
_ZN39_INTERNAL_d514bbf9_4_k_cu_2b8a9dcf_45234cuda3std3__419piecewise_constructE:
	.zero		1
	.type		_ZN39_INTERNAL_d514bbf9_4_k_cu_2b8a9dcf_45234cuda3std3__45__cpo4cendE,@object
	.size		_ZN39_INTERNAL_d514bbf9_4_k_cu_2b8a9dcf_45234cuda3std3__45__cpo4cendE,(_ZN39_INTERNAL_d514bbf9_4_k_cu_2b8a9dcf_45234cuda3std6ranges3__45__cpo4swapE - _ZN39_INTERNAL_d514bbf9_4_k_cu_2b8a9dcf_45234cuda3std3__45__cpo4cendE)
_ZN39_INTERNAL_d514bbf9_4_k_cu_2b8a9dcf_45234cuda3std3__45__cpo4cendE:
	.zero		1
	.type		_ZN39_INTERNAL_d514bbf9_4_k_cu_2b8a9dcf_45234cuda3std6ranges3__45__cpo4swapE,@object
	.size		_ZN39_INTERNAL_d514bbf9_4_k_cu_2b8a9dcf_45234cuda3std6ranges3__45__cpo4swapE,(.L_7 - _ZN39_INTERNAL_d514bbf9_4_k_cu_2b8a9dcf_45234cuda3std6ranges3__45__cpo4swapE)
_ZN39_INTERNAL_d514bbf9_4_k_cu_2b8a9dcf_45234cuda3std6ranges3__45__cpo4swapE:
	.zero		1
.L_7:


//--------------------- .nv.constant0._ZN7cutlass13device_kernelINS_4gemm6kernel13GemmUniversalIN4cute5tupleIJiiiiEEENS1_10collective13CollectiveMmaINS1_37MainloopSm90TmaGmmaWarpSpecializedFP8ILi3ENS5_IJNS4_1CILi1EEENSA_ILi2EEESB_EEENS1_35KernelTmaWarpSpecializedCooperativeEEENS5_IJNSA_ILi128EEESG_NSA_ILi32EEEEEENS_12float_e4m3_tENS5_IJlSB_lEEESJ_SK_NS4_8TiledMMAINS4_8MMA_AtomIJNS4_4SM904GMMA31MMA_64x128x32_F32E4M3E4M3_SS_TNILNSO_7ScaleInE1ELSQ_1EEEEEENS4_6LayoutINS5_IJSC_SB_SB_EEENS5_IJSB_NSA_ILi0EEESV_EEEEENS5_IJNS4_10UnderscoreESY_SY_EEEEENS4_23SM90_TMA_LOAD_MULTICASTENS4_14ComposedLayoutINS4_7SwizzleILi1ELi4ELi3EEENS4_18smem_ptr_flag_bitsILi8EEENST_INS5_IJNSA_ILi8EEESH_EEENS5_IJSH_SB_EEEEEEEvNS4_8identityENS4_13SM90_TMA_LOADES1B_vS1C_EENS_8epilogue10collective6detail29Sm90TmaWarpSpecializedAdapterINS1G_15DefaultEpilogueISJ_SK_SK_NS1F_6thread17LinearCombinationISJ_Li1EffLNS1K_9ScaleType4KindE0ELNS_15FloatRoundStyleE2ESJ_EENS1_15EpilogueDefaultEEEEEvvEEEEvNT_6ParamsE --------------------------
	.section	.nv.constant0._ZN7cutlass13device_kernelINS_4gemm6kernel13GemmUniversalIN4cute5tupleIJiiiiEEENS1_10collective13CollectiveMmaINS1_37MainloopSm90TmaGmmaWarpSpecializedFP8ILi3ENS5_IJNS4_1CILi1EEENSA_ILi2EEESB_EEENS1_35KernelTmaWarpSpecializedCooperativeEEENS5_IJNSA_ILi128EEESG_NSA_ILi32EEEEEENS_12float_e4m3_tENS5_IJlSB_lEEESJ_SK_NS4_8TiledMMAINS4_8MMA_AtomIJNS4_4SM904GMMA31MMA_64x128x32_F32E4M3E4M3_SS_TNILNSO_7ScaleInE1ELSQ_1EEEEEENS4_6LayoutINS5_IJSC_SB_SB_EEENS5_IJSB_NSA_ILi0EEESV_EEEEENS5_IJNS4_10UnderscoreESY_SY_EEEEENS4_23SM90_TMA_LOAD_MULTICASTENS4_14ComposedLayoutINS4_7SwizzleILi1ELi4ELi3EEENS4_18smem_ptr_flag_bitsILi8EEENST_INS5_IJNSA_ILi8EEESH_EEENS5_IJSH_SB_EEEEEEEvNS4_8identityENS4_13SM90_TMA_LOADES1B_vS1C_EENS_8epilogue10collective6detail29Sm90TmaWarpSpecializedAdapterINS1G_15DefaultEpilogueISJ_SK_SK_NS1F_6thread17LinearCombinationISJ_Li1EffLNS1K_9ScaleType4KindE0ELNS_15FloatRoundStyleE2ESJ_EENS1_15EpilogueDefaultEEEEEvvEEEEvNT_6ParamsE,"a",@progbits
	.sectionflags	@""
	.align	4
.nv.constant0._ZN7cutlass13device_kernelINS_4gemm6kernel13GemmUniversalIN4cute5tupleIJiiiiEEENS1_10collective13CollectiveMmaINS1_37MainloopSm90TmaGmmaWarpSpecializedFP8ILi3ENS5_IJNS4_1CILi1EEENSA_ILi2EEESB_EEENS1_35KernelTmaWarpSpecializedCooperativeEEENS5_IJNSA_ILi128EEESG_NSA_ILi32EEEEEENS_12float_e4m3_tENS5_IJlSB_lEEESJ_SK_NS4_8TiledMMAINS4_8MMA_AtomIJNS4_4SM904GMMA31MMA_64x128x32_F32E4M3E4M3_SS_TNILNSO_7ScaleInE1ELSQ_1EEEEEENS4_6LayoutINS5_IJSC_SB_SB_EEENS5_IJSB_NSA_ILi0EEESV_EEEEENS5_IJNS4_10UnderscoreESY_SY_EEEEENS4_23SM90_TMA_LOAD_MULTICASTENS4_14ComposedLayoutINS4_7SwizzleILi1ELi4ELi3EEENS4_18smem_ptr_flag_bitsILi8EEENST_INS5_IJNSA_ILi8EEESH_EEENS5_IJSH_SB_EEEEEEEvNS4_8identityENS4_13SM90_TMA_LOADES1B_vS1C_EENS_8epilogue10collective6detail29Sm90TmaWarpSpecializedAdapterINS1G_15DefaultEpilogueISJ_SK_SK_NS1F_6thread17LinearCombinationISJ_Li1EffLNS1K_9ScaleType4KindE0ELNS_15FloatRoundStyleE2ESJ_EENS1_15EpilogueDefaultEEEEEvvEEEEvNT_6ParamsE:
	.zero		1664


//--------------------- SYMBOLS --------------------------

	.type		.nv.reservedSmem.offset0,@object
	.size		.nv.reservedSmem.offset0,0x4
